	.target	sm_100a

	.elftype	@"ET_EXEC"


//--------------------- .note.nv.tkinfo           --------------------------
	.section	.note.nv.tkinfo,"",@"SHT_NOTE"
	.sectionflags	@"SHF_NOTE_NV_TKINFO"
	.tkinfo
        /*0018*/ 	.word	0x00000002
        /*0030*/ 	.string	""
        /*0030*/ 	.string	"ptxas"
        /*0030*/ 	.string	"Cuda compilation tools, release 13.0, V13.0.88"
        /*0030*/ 	.string	"Build cuda_13.0.r13.0/compiler.36424714_0"
        /*0030*/ 	.string	"-arch sm_100a -m 64 "



//--------------------- .note.nv.cuinfo           --------------------------
	.section	.note.nv.cuinfo,"",@"SHT_NOTE"
	.sectionflags	@"SHF_NOTE_NV_CUINFO"
        /*0018*/ 	.short	0x0002
        /*001a*/ 	.short	0x0064
        /*001c*/ 	.short	0x0082
	.zero		2


//--------------------- .nv.info                  --------------------------
	.section	.nv.info,"",@"SHT_CUDA_INFO"
	.align	4


	//----- nvinfo : EIATTR_REGCOUNT
	.align		4
        /*0000*/ 	.byte	0x04, 0x2f
        /*0002*/ 	.short	(.L_20 - .L_19)
	.align		4
.L_19:
        /*0004*/ 	.word	index@(_ZN7cutlass13device_kernelINS_4gemm6kernel13GemmUniversalIN4cute5tupleIJiiiiEEENS1_10collective13CollectiveMmaINS1_35MainloopSm100TmaUmmaWarpSpecializedILi4ELi2ELi4ENS5_IJNS4_1CILi2EEENSA_ILi1EEESC_EEEEENS5_IJNSA_ILi128EEENSA_ILi256EEESG_EEENS_12float_e4m3_tENS5_IJlSC_lEEESI_SJ_NS4_8TiledMMAINS4_8MMA_AtomIJNS4_10MMA_TraitsINS4_25SM100_MMA_F8F6F4_2x1SM_SSEJSI_SI_fSF_SG_NS4_17integral_constantINS4_4UMMA5MajorELSQ_0EEESR_NSO_INSP_7ScaleInELSS_0EEEST_EEEEEENS4_6LayoutINS5_IJSC_SC_SC_EEENS5_IJNSA_ILi0EEESY_SY_EEEEENS5_IJNS4_10UnderscoreES11_S11_EEEEENS4_18SM100_TMA_2SM_LOADENS4_14ComposedLayoutINS4_7SwizzleILi3ELi4ELi3EEENS4_18smem_ptr_flag_bitsILi8EEENSW_INS5_IJNSA_ILi8EEESF_EEENS5_IJSF_SC_EEEEEEEvNS4_8identityES14_S1E_vS1F_EENS_8epilogue10collective18CollectiveEpilogueINS1H_23Sm100TmaWarpSpecializedILi4ELi2ELi32ELb0ELb0EEEJNS5_IJNSA_ILi64EEESG_SG_EEENS5_IJNSW_IS1M_SC_EENSW_INS5_IJNSA_ILi32EEESB_EEENS5_IJSC_SF_EEEEEEEESI_SJ_SI_SJ_NS1H_6fusion15FusionCallbacksIS1L_NS1U_17LinearCombinationISI_fSI_fLNS_15FloatRoundStyleE2EEES1N_S1T_JEEENS4_5SM1004TMEM4LOAD26SM100_TMEM_LOAD_32dp32b32xENS4_13SM90_TMA_LOADENS15_INS16_ILi1ELi4ELi3EEES19_NSW_INS5_IJS1A_S1P_EEENS5_IJS1P_SC_EEEEEEENS4_39AutoVectorizingCopyWithAssumedAlignmentILi128EEENS4_14SM90_TMA_STOREES29_S2B_S2B_EEEvvEEEEvNT_6ParamsE)
        /*0008*/ 	.word	0x00000078


	//----- nvinfo : EIATTR_FRAME_SIZE
	.align		4
.L_20:
        /*000c*/ 	.byte	0x04, 0x11
        /*000e*/ 	.short	(.L_22 - .L_21)
	.align		4
.L_21:
        /*0010*/ 	.word	index@($__internal_2_$__cuda_sm10x_tcgen05_guardrail_trap_unallocated_columns_being_dealloced)
        /*0014*/ 	.word	0x00000000


	//----- nvinfo : EIATTR_FRAME_SIZE
	.align		4
.L_22:
        /*0018*/ 	.byte	0x04, 0x11
        /*001a*/ 	.short	(.L_24 - .L_23)
	.align		4
.L_23:
        /*001c*/ 	.word	index@($__internal_1_$__cuda_sm10x_tcgen05_guardrail_trap_phase_invalid_during_alloc)
        /*0020*/ 	.word	0x00000000


	//----- nvinfo : EIATTR_FRAME_SIZE
	.align		4
.L_24:
        /*0024*/ 	.byte	0x04, 0x11
        /*0026*/ 	.short	(.L_26 - .L_25)
	.align		4
.L_25:
        /*0028*/ 	.word	index@($__internal_0_$__cuda_sm10x_tcgen05_guardrail_trap_col_being_dealloced_not_returned_by_alloc)
        /*002c*/ 	.word	0x00000000


	//----- nvinfo : EIATTR_FRAME_SIZE
	.align		4
.L_26:
        /*0030*/ 	.byte	0x04, 0x11
        /*0032*/ 	.short	(.L_28 - .L_27)
	.align		4
.L_27:
        /*0034*/ 	.word	index@(_ZN7cutlass13device_kernelINS_4gemm6kernel13GemmUniversalIN4cute5tupleIJiiiiEEENS1_10collective13CollectiveMmaINS1_35MainloopSm100TmaUmmaWarpSpecializedILi4ELi2ELi4ENS5_IJNS4_1CILi2EEENSA_ILi1EEESC_EEEEENS5_IJNSA_ILi128EEENSA_ILi256EEESG_EEENS_12float_e4m3_tENS5_IJlSC_lEEESI_SJ_NS4_8TiledMMAINS4_8MMA_AtomIJNS4_10MMA_TraitsINS4_25SM100_MMA_F8F6F4_2x1SM_SSEJSI_SI_fSF_SG_NS4_17integral_constantINS4_4UMMA5MajorELSQ_0EEESR_NSO_INSP_7ScaleInELSS_0EEEST_EEEEEENS4_6LayoutINS5_IJSC_SC_SC_EEENS5_IJNSA_ILi0EEESY_SY_EEEEENS5_IJNS4_10UnderscoreES11_S11_EEEEENS4_18SM100_TMA_2SM_LOADENS4_14ComposedLayoutINS4_7SwizzleILi3ELi4ELi3EEENS4_18smem_ptr_flag_bitsILi8EEENSW_INS5_IJNSA_ILi8EEESF_EEENS5_IJSF_SC_EEEEEEEvNS4_8identityES14_S1E_vS1F_EENS_8epilogue10collective18CollectiveEpilogueINS1H_23Sm100TmaWarpSpecializedILi4ELi2ELi32ELb0ELb0EEEJNS5_IJNSA_ILi64EEESG_SG_EEENS5_IJNSW_IS1M_SC_EENSW_INS5_IJNSA_ILi32EEESB_EEENS5_IJSC_SF_EEEEEEEESI_SJ_SI_SJ_NS1H_6fusion15FusionCallbacksIS1L_NS1U_17LinearCombinationISI_fSI_fLNS_15FloatRoundStyleE2EEES1N_S1T_JEEENS4_5SM1004TMEM4LOAD26SM100_TMEM_LOAD_32dp32b32xENS4_13SM90_TMA_LOADENS15_INS16_ILi1ELi4ELi3EEES19_NSW_INS5_IJS1A_S1P_EEENS5_IJS1P_SC_EEEEEEENS4_39AutoVectorizingCopyWithAssumedAlignmentILi128EEENS4_14SM90_TMA_STOREES29_S2B_S2B_EEEvvEEEEvNT_6ParamsE)
        /*0038*/ 	.word	0x00000000


	//----- nvinfo : EIATTR_MIN_STACK_SIZE
	.align		4
.L_28:
        /*003c*/ 	.byte	0x04, 0x12
        /*003e*/ 	.short	(.L_30 - .L_29)
	.align		4
.L_29:
        /*0040*/ 	.word	index@(_ZN7cutlass13device_kernelINS_4gemm6kernel13GemmUniversalIN4cute5tupleIJiiiiEEENS1_10collective13CollectiveMmaINS1_35MainloopSm100TmaUmmaWarpSpecializedILi4ELi2ELi4ENS5_IJNS4_1CILi2EEENSA_ILi1EEESC_EEEEENS5_IJNSA_ILi128EEENSA_ILi256EEESG_EEENS_12float_e4m3_tENS5_IJlSC_lEEESI_SJ_NS4_8TiledMMAINS4_8MMA_AtomIJNS4_10MMA_TraitsINS4_25SM100_MMA_F8F6F4_2x1SM_SSEJSI_SI_fSF_SG_NS4_17integral_constantINS4_4UMMA5MajorELSQ_0EEESR_NSO_INSP_7ScaleInELSS_0EEEST_EEEEEENS4_6LayoutINS5_IJSC_SC_SC_EEENS5_IJNSA_ILi0EEESY_SY_EEEEENS5_IJNS4_10UnderscoreES11_S11_EEEEENS4_18SM100_TMA_2SM_LOADENS4_14ComposedLayoutINS4_7SwizzleILi3ELi4ELi3EEENS4_18smem_ptr_flag_bitsILi8EEENSW_INS5_IJNSA_ILi8EEESF_EEENS5_IJSF_SC_EEEEEEEvNS4_8identityES14_S1E_vS1F_EENS_8epilogue10collective18CollectiveEpilogueINS1H_23Sm100TmaWarpSpecializedILi4ELi2ELi32ELb0ELb0EEEJNS5_IJNSA_ILi64EEESG_SG_EEENS5_IJNSW_IS1M_SC_EENSW_INS5_IJNSA_ILi32EEESB_EEENS5_IJSC_SF_EEEEEEEESI_SJ_SI_SJ_NS1H_6fusion15FusionCallbacksIS1L_NS1U_17LinearCombinationISI_fSI_fLNS_15FloatRoundStyleE2EEES1N_S1T_JEEENS4_5SM1004TMEM4LOAD26SM100_TMEM_LOAD_32dp32b32xENS4_13SM90_TMA_LOADENS15_INS16_ILi1ELi4ELi3EEES19_NSW_INS5_IJS1A_S1P_EEENS5_IJS1P_SC_EEEEEEENS4_39AutoVectorizingCopyWithAssumedAlignmentILi128EEENS4_14SM90_TMA_STOREES29_S2B_S2B_EEEvvEEEEvNT_6ParamsE)
        /*0044*/ 	.word	0x00000000
.L_30:


//--------------------- .nv.compat                --------------------------
	.section	.nv.compat,"",@"SHT_CUDA_COMPAT_INFO"
	.align	4
        /*0000*/ 	.byte	0x02, 0x09, 0x01, 0x00, 0x02, 0x02, 0x02, 0x00, 0x02, 0x05, 0x05, 0x00, 0x03, 0x07, 0x01, 0x01
        /*0010*/ 	.byte	0x02, 0x03, 0x01, 0x00, 0x02, 0x06, 0x01, 0x00, 0x04, 0x0b, 0x08, 0x00, 0x09, 0x00, 0x00, 0x00
        /*0020*/ 	.byte	0x00, 0x00, 0x00, 0x00


//--------------------- .nv.info._ZN7cutlass13device_kernelINS_4gemm6kernel13GemmUniversalIN4cute5tupleIJiiiiEEENS1_10collective13CollectiveMmaINS1_35MainloopSm100TmaUmmaWarpSpecializedILi4ELi2ELi4ENS5_IJNS4_1CILi2EEENSA_ILi1EEESC_EEEEENS5_IJNSA_ILi128EEENSA_ILi256EEESG_EEENS_12float_e4m3_tENS5_IJlSC_lEEESI_SJ_NS4_8TiledMMAINS4_8MMA_AtomIJNS4_10MMA_TraitsINS4_25SM100_MMA_F8F6F4_2x1SM_SSEJSI_SI_fSF_SG_NS4_17integral_constantINS4_4UMMA5MajorELSQ_0EEESR_NSO_INSP_7ScaleInELSS_0EEEST_EEEEEENS4_6LayoutINS5_IJSC_SC_SC_EEENS5_IJNSA_ILi0EEESY_SY_EEEEENS5_IJNS4_10UnderscoreES11_S11_EEEEENS4_18SM100_TMA_2SM_LOADENS4_14ComposedLayoutINS4_7SwizzleILi3ELi4ELi3EEENS4_18smem_ptr_flag_bitsILi8EEENSW_INS5_IJNSA_ILi8EEESF_EEENS5_IJSF_SC_EEEEEEEvNS4_8identityES14_S1E_vS1F_EENS_8epilogue10collective18CollectiveEpilogueINS1H_23Sm100TmaWarpSpecializedILi4ELi2ELi32ELb0ELb0EEEJNS5_IJNSA_ILi64EEESG_SG_EEENS5_IJNSW_IS1M_SC_EENSW_INS5_IJNSA_ILi32EEESB_EEENS5_IJSC_SF_EEEEEEEESI_SJ_SI_SJ_NS1H_6fusion15FusionCallbacksIS1L_NS1U_17LinearCombinationISI_fSI_fLNS_15FloatRoundStyleE2EEES1N_S1T_JEEENS4_5SM1004TMEM4LOAD26SM100_TMEM_LOAD_32dp32b32xENS4_13SM90_TMA_LOADENS15_INS16_ILi1ELi4ELi3EEES19_NSW_INS5_IJS1A_S1P_EEENS5_IJS1P_SC_EEEEEEENS4_39AutoVectorizingCopyWithAssumedAlignmentILi128EEENS4_14SM90_TMA_STOREES29_S2B_S2B_EEEvvEEEEvNT_6ParamsE --------------------------
	.section	.nv.info._ZN7cutlass13device_kernelINS_4gemm6kernel13GemmUniversalIN4cute5tupleIJiiiiEEENS1_10collective13CollectiveMmaINS1_35MainloopSm100TmaUmmaWarpSpecializedILi4ELi2ELi4ENS5_IJNS4_1CILi2EEENSA_ILi1EEESC_EEEEENS5_IJNSA_ILi128EEENSA_ILi256EEESG_EEENS_12float_e4m3_tENS5_IJlSC_lEEESI_SJ_NS4_8TiledMMAINS4_8MMA_AtomIJNS4_10MMA_TraitsINS4_25SM100_MMA_F8F6F4_2x1SM_SSEJSI_SI_fSF_SG_NS4_17integral_constantINS4_4UMMA5MajorELSQ_0EEESR_NSO_INSP_7ScaleInELSS_0EEEST_EEEEEENS4_6LayoutINS5_IJSC_SC_SC_EEENS5_IJNSA_ILi0EEESY_SY_EEEEENS5_IJNS4_10UnderscoreES11_S11_EEEEENS4_18SM100_TMA_2SM_LOADENS4_14ComposedLayoutINS4_7SwizzleILi3ELi4ELi3EEENS4_18smem_ptr_flag_bitsILi8EEENSW_INS5_IJNSA_ILi8EEESF_EEENS5_IJSF_SC_EEEEEEEvNS4_8identityES14_S1E_vS1F_EENS_8epilogue10collective18CollectiveEpilogueINS1H_23Sm100TmaWarpSpecializedILi4ELi2ELi32ELb0ELb0EEEJNS5_IJNSA_ILi64EEESG_SG_EEENS5_IJNSW_IS1M_SC_EENSW_INS5_IJNSA_ILi32EEESB_EEENS5_IJSC_SF_EEEEEEEESI_SJ_SI_SJ_NS1H_6fusion15FusionCallbacksIS1L_NS1U_17LinearCombinationISI_fSI_fLNS_15FloatRoundStyleE2EEES1N_S1T_JEEENS4_5SM1004TMEM4LOAD26SM100_TMEM_LOAD_32dp32b32xENS4_13SM90_TMA_LOADENS15_INS16_ILi1ELi4ELi3EEES19_NSW_INS5_IJS1A_S1P_EEENS5_IJS1P_SC_EEEEEEENS4_39AutoVectorizingCopyWithAssumedAlignmentILi128EEENS4_14SM90_TMA_STOREES29_S2B_S2B_EEEvvEEEEvNT_6ParamsE,"",@"SHT_CUDA_INFO"
	.sectionflags	@""
	.align	4


	//----- nvinfo : EIATTR_CUDA_API_VERSION
	.align		4
        /*0000*/ 	.byte	0x04, 0x37
        /*0002*/ 	.short	(.L_32 - .L_31)
.L_31:
        /*0004*/ 	.word	0x00000082


	//----- nvinfo : EIATTR_KPARAM_INFO
	.align		4
.L_32:
        /*0008*/ 	.byte	0x04, 0x17
        /*000a*/ 	.short	(.L_34 - .L_33)
.L_33:
        /*000c*/ 	.word	0x00000000
        /*0010*/ 	.short	0x0000
        /*0012*/ 	.short	0x0000
        /*0014*/ 	.byte	0x00, 0xf0, 0x01, 0x20


	//----- nvinfo : EIATTR_AT_ENTRY_FRAGMENTS
	.align		4
.L_34:
        /*0018*/ 	.byte	0x04, 0x4f
        /*001a*/ 	.short	(.L_36 - .L_35)


	//   ....[0]....
.L_35:
        /*001c*/ 	.word	0x00000007


	//----- nvinfo : EIATTR_RESERVED_SMEM_USED
	.align		4
.L_36:
        /*0020*/ 	.byte	0x01, 0x41
	.zero		2


	//----- nvinfo : EIATTR_SPARSE_MMA_MASK
	.align		4
        /*0024*/ 	.byte	0x03, 0x50
        /*0026*/ 	.short	0x0000


	//----- nvinfo : EIATTR_TCGEN05_2CTA_USED
	.align		4
        /*0028*/ 	.byte	0x01, 0x52
	.zero		2


	//----- nvinfo : EIATTR_MAXREG_COUNT
	.align		4
        /*002c*/ 	.byte	0x03, 0x1b
        /*002e*/ 	.short	0x00ff


	//----- nvinfo : EIATTR_NUM_BARRIERS
	.align		4
        /*0030*/ 	.byte	0x02, 0x4c
        /*0032*/ 	.byte	0x07
	.zero		1


	//----- nvinfo : EIATTR_EXTERNS
	.align		4
        /*0034*/ 	.byte	0x04, 0x0f
        /*0036*/ 	.short	(.L_38 - .L_37)


	//   ....[0]....
	.align		4
.L_37:
        /*0038*/ 	.word	index@(__assertfail)


	//----- nvinfo : EIATTR_MERCURY_ISA_VERSION
	.align		4
.L_38:
        /*003c*/ 	.byte	0x03, 0x5f
        /*003e*/ 	.short	0x0101


	//----- nvinfo : EIATTR_INT_WARP_WIDE_INSTR_OFFSETS
	.align		4
        /*0040*/ 	.byte	0x04, 0x31
        /*0042*/ 	.short	(.L_40 - .L_39)


	//   ....[0]....
.L_39:
        /*0044*/ 	.word	0x00000d10


	//   ....[1]....
        /*0048*/ 	.word	0x00000db0


	//   ....[2]....
        /*004c*/ 	.word	0x00002270


	//   ....[3]....
        /*0050*/ 	.word	0x00004300


	//   ....[4]....
        /*0054*/ 	.word	0x00004330


	//   ....[5]....
        /*0058*/ 	.word	0x00004380


	//   ....[6]....
        /*005c*/ 	.word	0x00004ca0


	//   ....[7]....
        /*0060*/ 	.word	0x00004cc0


	//   ....[8]....
        /*0064*/ 	.word	0x00004da0


	//   ....[9]....
        /*0068*/ 	.word	0x00004e60


	//   ....[10]....
        /*006c*/ 	.word	0x00004e80


	//   ....[11]....
        /*0070*/ 	.word	0x00004f50


	//   ....[12]....
        /*0074*/ 	.word	0x00005040


	//   ....[13]....
        /*0078*/ 	.word	0x00005060


	//   ....[14]....
        /*007c*/ 	.word	0x00005160


	//   ....[15]....
        /*0080*/ 	.word	0x00005310


	//   ....[16]....
        /*0084*/ 	.word	0x00005320


	//   ....[17]....
        /*0088*/ 	.word	0x000054b0


	//----- nvinfo : EIATTR_COOP_GROUP_MASK_REGIDS
	.align		4
.L_40:
        /*008c*/ 	.byte	0x04, 0x29
        /*008e*/ 	.short	(.L_42 - .L_41)


	//   ....[0]....
.L_41:
        /*0090*/ 	.word	0xffffffff


	//   ....[1]....
        /*0094*/ 	.word	0xffffffff


	//   ....[2]....
        /*0098*/ 	.word	0xffffffff


	//   ....[3]....
        /*009c*/ 	.word	0xffffffff


	//   ....[4]....
        /*00a0*/ 	.word	0xffffffff


	//   ....[5]....
        /*00a4*/ 	.word	0xffffffff


	//   ....[6]....
        /*00a8*/ 	.word	0xffffffff


	//   ....[7]....
        /*00ac*/ 	.word	0xffffffff


	//   ....[8]....
        /*00b0*/ 	.word	0xffffffff


	//   ....[9]....
        /*00b4*/ 	.word	0xffffffff


	//   ....[10]....
        /*00b8*/ 	.word	0xffffffff


	//   ....[11]....
        /*00bc*/ 	.word	0xffffffff


	//   ....[12]....
        /*00c0*/ 	.word	0xffffffff


	//   ....[13]....
        /*00c4*/ 	.word	0xffffffff


	//----- nvinfo : EIATTR_COOP_GROUP_INSTR_OFFSETS
	.align		4
.L_42:
        /*00c8*/ 	.byte	0x04, 0x28
        /*00ca*/ 	.short	(.L_44 - .L_43)


	//   ....[0]....
.L_43:
        /*00cc*/ 	.word	0x000000c0


	//   ....[1]....
        /*00d0*/ 	.word	0x00000500


	//   ....[2]....
        /*00d4*/ 	.word	0x00000680


	//   ....[3]....
        /*00d8*/ 	.word	0x00000810


	//   ....[4]....
        /*00dc*/ 	.word	0x00000900


	//   ....[5]....
        /*00e0*/ 	.word	0x00000a60


	//   ....[6]....
        /*00e4*/ 	.word	0x00000bf0


	//   ....[7]....
        /*00e8*/ 	.word	0x00000e30


	//   ....[8]....
        /*00ec*/ 	.word	0x00002150


	//   ....[9]....
        /*00f0*/ 	.word	0x00002f30


	//   ....[10]....
        /*00f4*/ 	.word	0x00003400


	//   ....[11]....
        /*00f8*/ 	.word	0x00003430


	//   ....[12]....
        /*00fc*/ 	.word	0x00004210


	//   ....[13]....
        /*0100*/ 	.word	0x00004420


	//----- nvinfo : EIATTR_VRC_CTA_INIT_COUNT
	.align		4
.L_44:
        /*0104*/ 	.byte	0x02, 0x4a
        /*0106*/ 	.byte	0x80
	.zero		1


	//----- nvinfo : EIATTR_SYSCALL_OFFSETS
	.align		4
        /*0108*/ 	.byte	0x04, 0x46
        /*010a*/ 	.short	(.L_46 - .L_45)


	//   ....[0]....
.L_45:
        /*010c*/ 	.word	0x00005f40


	//   ....[1]....
        /*0110*/ 	.word	0x00006080


	//   ....[2]....
        /*0114*/ 	.word	0x00006880


	//   ....[3]....
        /*0118*/ 	.word	0x00007670


	//   ....[4]....
        /*011c*/ 	.word	0x00008410


	//   ....[5]....
        /*0120*/ 	.word	0x000091d0


	//----- nvinfo : EIATTR_MBARRIER_INSTR_OFFSETS
	.align		4
.L_46:
        /*0124*/ 	.byte	0x04, 0x39
        /*0126*/ 	.short	(.L_48 - .L_47)


	//   ....[0]....
.L_47:
        /*0128*/ 	.word	0x000005f0
        /*012c*/ 	.word	0x000000ff
        /*0130*/ 	.word	0x00000000
        /*0134*/ 	.short	0x0100
        /*0136*/ 	.byte	0x08
	.zero		1


	//   ....[1]....
        /*0138*/ 	.word	0x00000600
        /*013c*/ 	.word	0x000000ff
        /*0140*/ 	.word	0x00000020
        /*0144*/ 	.short	0x0100
        /*0146*/ 	.byte	0x08
	.zero		1


	//   ....[2]....
        /*0148*/ 	.word	0x00000610
        /*014c*/ 	.word	0x000000ff
        /*0150*/ 	.word	0x00000008
        /*0154*/ 	.short	0x0100
        /*0156*/ 	.byte	0x08
	.zero		1


	//   ....[3]....
        /*0158*/ 	.word	0x00000620
        /*015c*/ 	.word	0x000000ff
        /*0160*/ 	.word	0x00000028
        /*0164*/ 	.short	0x0100
        /*0166*/ 	.byte	0x08
	.zero		1


	//   ....[4]....
        /*0168*/ 	.word	0x00000630
        /*016c*/ 	.word	0x000000ff
        /*0170*/ 	.word	0x00000010
        /*0174*/ 	.short	0x0100
        /*0176*/ 	.byte	0x08
	.zero		1


	//   ....[5]....
        /*0178*/ 	.word	0x00000640
        /*017c*/ 	.word	0x000000ff
        /*0180*/ 	.word	0x00000030
        /*0184*/ 	.short	0x0100
        /*0186*/ 	.byte	0x08
	.zero		1


	//   ....[6]....
        /*0188*/ 	.word	0x00000650
        /*018c*/ 	.word	0x000000ff
        /*0190*/ 	.word	0x00000018
        /*0194*/ 	.short	0x0100
        /*0196*/ 	.byte	0x08
	.zero		1


	//   ....[7]....
        /*0198*/ 	.word	0x00000660
        /*019c*/ 	.word	0x000000ff
        /*01a0*/ 	.word	0x00000038
        /*01a4*/ 	.short	0x0100
        /*01a6*/ 	.byte	0x08
	.zero		1


	//   ....[8]....
        /*01a8*/ 	.word	0x00000780
        /*01ac*/ 	.word	0x000000ff
        /*01b0*/ 	.word	0x00000040
        /*01b4*/ 	.short	0x0100
        /*01b6*/ 	.byte	0x09
	.zero		1


	//   ....[9]....
        /*01b8*/ 	.word	0x00000790
        /*01bc*/ 	.word	0x000000ff
        /*01c0*/ 	.word	0x00000060
        /*01c4*/ 	.short	0x0100
        /*01c6*/ 	.byte	0x09
	.zero		1


	//   ....[10]....
        /*01c8*/ 	.word	0x000007a0
        /*01cc*/ 	.word	0x000000ff
        /*01d0*/ 	.word	0x00000048
        /*01d4*/ 	.short	0x0100
        /*01d6*/ 	.byte	0x09
	.zero		1


	//   ....[11]....
        /*01d8*/ 	.word	0x000007b0
        /*01dc*/ 	.word	0x000000ff
        /*01e0*/ 	.word	0x00000068
        /*01e4*/ 	.short	0x0100
        /*01e6*/ 	.byte	0x09
	.zero		1


	//   ....[12]....
        /*01e8*/ 	.word	0x000007c0
        /*01ec*/ 	.word	0x000000ff
        /*01f0*/ 	.word	0x00000050
        /*01f4*/ 	.short	0x0100
        /*01f6*/ 	.byte	0x09
	.zero		1


	//   ....[13]....
        /*01f8*/ 	.word	0x000007d0
        /*01fc*/ 	.word	0x000000ff
        /*0200*/ 	.word	0x00000070
        /*0204*/ 	.short	0x0100
        /*0206*/ 	.byte	0x09
	.zero		1


	//   ....[14]....
        /*0208*/ 	.word	0x000007e0
        /*020c*/ 	.word	0x000000ff
        /*0210*/ 	.word	0x00000058
        /*0214*/ 	.short	0x0100
        /*0216*/ 	.byte	0x09
	.zero		1


	//   ....[15]....
        /*0218*/ 	.word	0x000007f0
        /*021c*/ 	.word	0x000000ff
        /*0220*/ 	.word	0x00000078
        /*0224*/ 	.short	0x0100
        /*0226*/ 	.byte	0x09
	.zero		1


	//   ....[16]....
        /*0228*/ 	.word	0x000008d0
        /*022c*/ 	.word	0x000000ff
        /*0230*/ 	.word	0x00000080
        /*0234*/ 	.short	0x0100
        /*0236*/ 	.byte	0x08
	.zero		1


	//   ....[17]....
        /*0238*/ 	.word	0x000008e0
        /*023c*/ 	.word	0x000000ff
        /*0240*/ 	.word	0x00000088
        /*0244*/ 	.short	0x0100
        /*0246*/ 	.byte	0x08
	.zero		1


	//   ....[18]....
        /*0248*/ 	.word	0x00000a10
        /*024c*/ 	.word	0x000000ff
        /*0250*/ 	.word	0x00000090
        /*0254*/ 	.short	0x0100
        /*0256*/ 	.byte	0x08
	.zero		1


	//   ....[19]....
        /*0258*/ 	.word	0x00000a20
        /*025c*/ 	.word	0x000000ff
        /*0260*/ 	.word	0x000000a0
        /*0264*/ 	.short	0x0100
        /*0266*/ 	.byte	0x08
	.zero		1


	//   ....[20]....
        /*0268*/ 	.word	0x00000a30
        /*026c*/ 	.word	0x000000ff
        /*0270*/ 	.word	0x00000098
        /*0274*/ 	.short	0x0100
        /*0276*/ 	.byte	0x08
	.zero		1


	//   ....[21]....
        /*0278*/ 	.word	0x00000a40
        /*027c*/ 	.word	0x000000ff
        /*0280*/ 	.word	0x000000a8
        /*0284*/ 	.short	0x0100
        /*0286*/ 	.byte	0x08
	.zero		1


	//   ....[22]....
        /*0288*/ 	.word	0x00000b60
        /*028c*/ 	.word	0x000000ff
        /*0290*/ 	.word	0x000000b0
        /*0294*/ 	.short	0x0100
        /*0296*/ 	.byte	0x09
	.zero		1


	//   ....[23]....
        /*0298*/ 	.word	0x00000b70
        /*029c*/ 	.word	0x000000ff
        /*02a0*/ 	.word	0x000000d0
        /*02a4*/ 	.short	0x0100
        /*02a6*/ 	.byte	0x09
	.zero		1


	//   ....[24]....
        /*02a8*/ 	.word	0x00000b80
        /*02ac*/ 	.word	0x000000ff
        /*02b0*/ 	.word	0x000000b8
        /*02b4*/ 	.short	0x0100
        /*02b6*/ 	.byte	0x09
	.zero		1


	//   ....[25]....
        /*02b8*/ 	.word	0x00000b90
        /*02bc*/ 	.word	0x000000ff
        /*02c0*/ 	.word	0x000000d8
        /*02c4*/ 	.short	0x0100
        /*02c6*/ 	.byte	0x09
	.zero		1


	//   ....[26]....
        /*02c8*/ 	.word	0x00000ba0
        /*02cc*/ 	.word	0x000000ff
        /*02d0*/ 	.word	0x000000c0
        /*02d4*/ 	.short	0x0100
        /*02d6*/ 	.byte	0x09
	.zero		1


	//   ....[27]....
        /*02d8*/ 	.word	0x00000bb0
        /*02dc*/ 	.word	0x000000ff
        /*02e0*/ 	.word	0x000000e0
        /*02e4*/ 	.short	0x0100
        /*02e6*/ 	.byte	0x09
	.zero		1


	//   ....[28]....
        /*02e8*/ 	.word	0x00000bc0
        /*02ec*/ 	.word	0x000000ff
        /*02f0*/ 	.word	0x000000c8
        /*02f4*/ 	.short	0x0100
        /*02f6*/ 	.byte	0x09
	.zero		1


	//   ....[29]....
        /*02f8*/ 	.word	0x00000bd0
        /*02fc*/ 	.word	0x000000ff
        /*0300*/ 	.word	0x000000e8
        /*0304*/ 	.short	0x0100
        /*0306*/ 	.byte	0x09
	.zero		1


	//   ....[30]....
        /*0308*/ 	.word	0x00000cc0
        /*030c*/ 	.word	0x000000ff
        /*0310*/ 	.word	0x000000f0
        /*0314*/ 	.short	0x0100
        /*0316*/ 	.byte	0x08
	.zero		1


	//   ....[31]....
        /*0318*/ 	.word	0x00000cd0
        /*031c*/ 	.word	0x000000ff
        /*0320*/ 	.word	0x00000100
        /*0324*/ 	.short	0x0100
        /*0326*/ 	.byte	0x08
	.zero		1


	//   ....[32]....
        /*0328*/ 	.word	0x00000ce0
        /*032c*/ 	.word	0x000000ff
        /*0330*/ 	.word	0x000000f8
        /*0334*/ 	.short	0x0100
        /*0336*/ 	.byte	0x08
	.zero		1


	//   ....[33]....
        /*0338*/ 	.word	0x00000cf0
        /*033c*/ 	.word	0x000000ff
        /*0340*/ 	.word	0x00000108
        /*0344*/ 	.short	0x0100
        /*0346*/ 	.byte	0x08
	.zero		1


	//   ....[34]....
        /*0348*/ 	.word	0x00000de0
        /*034c*/ 	.word	0x000000ff
        /*0350*/ 	.word	0x00000110
        /*0354*/ 	.short	0x0100
        /*0356*/ 	.byte	0x07
	.zero		1


	//   ....[35]....
        /*0358*/ 	.word	0x000017f0
        /*035c*/ 	.word	0x00000002
        /*0360*/ 	.word	0x00000100
        /*0364*/ 	.short	0x010a
        /*0366*/ 	.byte	0xff
	.zero		1


	//   ....[36]....
        /*0368*/ 	.word	0x00001820
        /*036c*/ 	.word	0x00000002
        /*0370*/ 	.word	0x000000f0
        /*0374*/ 	.short	0x0101
        /*0376*/ 	.byte	0xff
	.zero		1


	//   ....[37]....
        /*0378*/ 	.word	0x000018f0
        /*037c*/ 	.word	0x000000ff
        /*0380*/ 	.word	0x00000020
        /*0384*/ 	.short	0x010a
        /*0386*/ 	.byte	0x08
	.zero		1


	//   ....[38]....
        /*0388*/ 	.word	0x000019f0
        /*038c*/ 	.word	0x000000ff
        /*0390*/ 	.word	0x00000020
        /*0394*/ 	.short	0x010a
        /*0396*/ 	.byte	0x21
	.zero		1


	//   ....[39]....
        /*0398*/ 	.word	0x00001ba0
        /*039c*/ 	.word	0x000000ff
        /*03a0*/ 	.word	0x00000020
        /*03a4*/ 	.short	0x010a
        /*03a6*/ 	.byte	0x08
	.zero		1


	//   ....[40]....
        /*03a8*/ 	.word	0x00001d60
        /*03ac*/ 	.word	0x000000ff
        /*03b0*/ 	.word	0x00000088
        /*03b4*/ 	.short	0x0101
        /*03b6*/ 	.byte	0x06
	.zero		1


	//   ....[41]....
        /*03b8*/ 	.word	0x00001d80
        /*03bc*/ 	.word	0x000000ff
        /*03c0*/ 	.word	0x00000020
        /*03c4*/ 	.short	0x010a
        /*03c6*/ 	.byte	0x08
	.zero		1


	//   ....[42]....
        /*03c8*/ 	.word	0x00001e00
        /*03cc*/ 	.word	0x000000ff
        /*03d0*/ 	.word	0x00000020
        /*03d4*/ 	.short	0x010a
        /*03d6*/ 	.byte	0x21
	.zero		1


	//   ....[43]....
        /*03d8*/ 	.word	0x00001f90
        /*03dc*/ 	.word	0x000000ff
        /*03e0*/ 	.word	0x00000020
        /*03e4*/ 	.short	0x010a
        /*03e6*/ 	.byte	0x08
	.zero		1


	//   ....[44]....
        /*03e8*/ 	.word	0x00002180
        /*03ec*/ 	.word	0x00000002
        /*03f0*/ 	.word	0x00000090
        /*03f4*/ 	.short	0x010a
        /*03f6*/ 	.byte	0xff
	.zero		1


	//   ....[45]....
        /*03f8*/ 	.word	0x00002240
        /*03fc*/ 	.word	0x00000002
        /*0400*/ 	.word	0x00000000
        /*0404*/ 	.short	0x0101
        /*0406*/ 	.byte	0xff
	.zero		1


	//   ....[46]....
        /*0408*/ 	.word	0x000027a0
        /*040c*/ 	.word	0x000000ff
        /*0410*/ 	.word	0x00000000
        /*0414*/ 	.short	0x010a
        /*0416*/ 	.byte	0x04
	.zero		1


	//   ....[47]....
        /*0418*/ 	.word	0x00002830
        /*041c*/ 	.word	0x000000ff
        /*0420*/ 	.word	0x00000000
        /*0424*/ 	.short	0x010a
        /*0426*/ 	.byte	0x04
	.zero		1


	//   ....[48]....
        /*0428*/ 	.word	0x000028c0
        /*042c*/ 	.word	0x000000ff
        /*0430*/ 	.word	0x00000000
        /*0434*/ 	.short	0x010a
        /*0436*/ 	.byte	0x04
	.zero		1


	//   ....[49]....
        /*0438*/ 	.word	0x00002960
        /*043c*/ 	.word	0x00000000
        /*0440*/ 	.word	0x00000000
        /*0444*/ 	.short	0x010a
        /*0446*/ 	.byte	0xff
	.zero		1


	//   ....[50]....
        /*0448*/ 	.word	0x00002a90
        /*044c*/ 	.word	0x00000000
        /*0450*/ 	.word	0x000000f0
        /*0454*/ 	.short	0x010a
        /*0456*/ 	.byte	0xff
	.zero		1


	//   ....[51]....
        /*0458*/ 	.word	0x00002b00
        /*045c*/ 	.word	0x00000000
        /*0460*/ 	.word	0x00000000
        /*0464*/ 	.short	0x0101
        /*0466*/ 	.byte	0xff
	.zero		1


	//   ....[52]....
        /*0468*/ 	.word	0x00002b20
        /*046c*/ 	.word	0x000000ff
        /*0470*/ 	.word	0x000000a0
        /*0474*/ 	.short	0x010a
        /*0476*/ 	.byte	0x05
	.zero		1


	//   ....[53]....
        /*0478*/ 	.word	0x00002c40
        /*047c*/ 	.word	0x00000000
        /*0480*/ 	.word	0x00000090
        /*0484*/ 	.short	0x010a
        /*0486*/ 	.byte	0xff
	.zero		1


	//   ....[54]....
        /*0488*/ 	.word	0x00002d40
        /*048c*/ 	.word	0x00000000
        /*0490*/ 	.word	0x00000000
        /*0494*/ 	.short	0x0101
        /*0496*/ 	.byte	0xff
	.zero		1


	//   ....[55]....
        /*0498*/ 	.word	0x00002dd0
        /*049c*/ 	.word	0x000000ff
        /*04a0*/ 	.word	0x000000a0
        /*04a4*/ 	.short	0x0106
        /*04a6*/ 	.byte	0x05
	.zero		1


	//   ....[56]....
        /*04a8*/ 	.word	0x00002df0
        /*04ac*/ 	.word	0x000000ff
        /*04b0*/ 	.word	0x000000a0
        /*04b4*/ 	.short	0x010a
        /*04b6*/ 	.byte	0x05
	.zero		1


	//   ....[57]....
        /*04b8*/ 	.word	0x00002e80
        /*04bc*/ 	.word	0x000000ff
        /*04c0*/ 	.word	0x000000a0
        /*04c4*/ 	.short	0x0106
        /*04c6*/ 	.byte	0x04
	.zero		1


	//   ....[58]....
        /*04c8*/ 	.word	0x00002ec0
        /*04cc*/ 	.word	0x00000000
        /*04d0*/ 	.word	0x000000a0
        /*04d4*/ 	.short	0x010a
        /*04d6*/ 	.byte	0xff
	.zero		1


	//   ....[59]....
        /*04d8*/ 	.word	0x00003100
        /*04dc*/ 	.word	0x000000ff
        /*04e0*/ 	.word	0x00000008
        /*04e4*/ 	.short	0x010a
        /*04e6*/ 	.byte	0x06
	.zero		1


	//   ....[60]....
        /*04e8*/ 	.word	0x00003120
        /*04ec*/ 	.word	0x000000ff
        /*04f0*/ 	.word	0x00000008
        /*04f4*/ 	.short	0x010a
        /*04f6*/ 	.byte	0x06
	.zero		1


	//   ....[61]....
        /*04f8*/ 	.word	0x000032b0
        /*04fc*/ 	.word	0x000000ff
        /*0500*/ 	.word	0x00000008
        /*0504*/ 	.short	0x010a
        /*0506*/ 	.byte	0x06
	.zero		1


	//   ....[62]....
        /*0508*/ 	.word	0x000032d0
        /*050c*/ 	.word	0x000000ff
        /*0510*/ 	.word	0x00000008
        /*0514*/ 	.short	0x010a
        /*0516*/ 	.byte	0x06
	.zero		1


	//   ....[63]....
        /*0518*/ 	.word	0x00003390
        /*051c*/ 	.word	0x000000ff
        /*0520*/ 	.word	0x00000000
        /*0524*/ 	.short	0x0101
        /*0526*/ 	.byte	0x07
	.zero		1


	//   ....[64]....
        /*0528*/ 	.word	0x00003750
        /*052c*/ 	.word	0x00000000
        /*0530*/ 	.word	0x00000090
        /*0534*/ 	.short	0x010a
        /*0536*/ 	.byte	0xff
	.zero		1


	//   ....[65]....
        /*0538*/ 	.word	0x00003810
        /*053c*/ 	.word	0x00000000
        /*0540*/ 	.word	0x00000000
        /*0544*/ 	.short	0x0101
        /*0546*/ 	.byte	0xff
	.zero		1


	//   ....[66]....
        /*0548*/ 	.word	0x000038c0
        /*054c*/ 	.word	0x000000ff
        /*0550*/ 	.word	0x00000000
        /*0554*/ 	.short	0x010a
        /*0556*/ 	.byte	0x09
	.zero		1


	//   ....[67]....
        /*0558*/ 	.word	0x000038e0
        /*055c*/ 	.word	0x000000ff
        /*0560*/ 	.word	0x000000d0
        /*0564*/ 	.short	0x010a
        /*0566*/ 	.byte	0x08
	.zero		1


	//   ....[68]....
        /*0568*/ 	.word	0x00003990
        /*056c*/ 	.word	0x000000ff
        /*0570*/ 	.word	0x00000000
        /*0574*/ 	.short	0x010a
        /*0576*/ 	.byte	0x0e
	.zero		1


	//   ....[69]....
        /*0578*/ 	.word	0x00003ac0
        /*057c*/ 	.word	0x000000ff
        /*0580*/ 	.word	0x00000000
        /*0584*/ 	.short	0x010a
        /*0586*/ 	.byte	0x26
	.zero		1


	//   ....[70]....
        /*0588*/ 	.word	0x00003f00
        /*058c*/ 	.word	0x000000ff
        /*0590*/ 	.word	0x00000000
        /*0594*/ 	.short	0x010a
        /*0596*/ 	.byte	0x08
	.zero		1


	//   ....[71]....
        /*0598*/ 	.word	0x00003f90
        /*059c*/ 	.word	0x000000ff
        /*05a0*/ 	.word	0x00000000
        /*05a4*/ 	.short	0x010a
        /*05a6*/ 	.byte	0x08
	.zero		1


	//   ....[72]....
        /*05a8*/ 	.word	0x00004020
        /*05ac*/ 	.word	0x000000ff
        /*05b0*/ 	.word	0x00000000
        /*05b4*/ 	.short	0x010a
        /*05b6*/ 	.byte	0x08
	.zero		1


	//   ....[73]....
        /*05b8*/ 	.word	0x000040c0
        /*05bc*/ 	.word	0x00000000
        /*05c0*/ 	.word	0x00000000
        /*05c4*/ 	.short	0x010a
        /*05c6*/ 	.byte	0xff
	.zero		1


	//   ....[74]....
        /*05c8*/ 	.word	0x00004100
        /*05cc*/ 	.word	0x00000000
        /*05d0*/ 	.word	0x00000000
        /*05d4*/ 	.short	0x010a
        /*05d6*/ 	.byte	0xff
	.zero		1


	//   ....[75]....
        /*05d8*/ 	.word	0x00004170
        /*05dc*/ 	.word	0x000000ff
        /*05e0*/ 	.word	0x00000000
        /*05e4*/ 	.short	0x0101
        /*05e6*/ 	.byte	0x05
	.zero		1


	//   ....[76]....
        /*05e8*/ 	.word	0x000041b0
        /*05ec*/ 	.word	0x000000ff
        /*05f0*/ 	.word	0x00000110
        /*05f4*/ 	.short	0x010a
        /*05f6*/ 	.byte	0x07
	.zero		1


	//   ....[77]....
        /*05f8*/ 	.word	0x00004200
        /*05fc*/ 	.word	0x000000ff
        /*0600*/ 	.word	0x00000000
        /*0604*/ 	.short	0x0101
        /*0606*/ 	.byte	0x05
	.zero		1


	//   ....[78]....
        /*0608*/ 	.word	0x00004650
        /*060c*/ 	.word	0x00000000
        /*0610*/ 	.word	0x00000090
        /*0614*/ 	.short	0x010a
        /*0616*/ 	.byte	0xff
	.zero		1


	//   ....[79]....
        /*0618*/ 	.word	0x00004710
        /*061c*/ 	.word	0x00000000
        /*0620*/ 	.word	0x00000000
        /*0624*/ 	.short	0x0101
        /*0626*/ 	.byte	0xff
	.zero		1


	//   ....[80]....
        /*0628*/ 	.word	0x00004a30
        /*062c*/ 	.word	0x000000ff
        /*0630*/ 	.word	0x00000088
        /*0634*/ 	.short	0x010a
        /*0636*/ 	.byte	0x07
	.zero		1


	//   ....[81]....
        /*0638*/ 	.word	0x00004c20
        /*063c*/ 	.word	0x000000ff
        /*0640*/ 	.word	0x00000060
        /*0644*/ 	.short	0x010a
        /*0646*/ 	.byte	0x07
	.zero		1


	//   ....[82]....
        /*0648*/ 	.word	0x00004e10
        /*064c*/ 	.word	0x000000ff
        /*0650*/ 	.word	0x00000040
        /*0654*/ 	.short	0x010b
        /*0656*/ 	.byte	0x07
	.zero		1


	//   ....[83]....
        /*0658*/ 	.word	0x00004e20
        /*065c*/ 	.word	0x000000ff
        /*0660*/ 	.word	0x00000000
        /*0664*/ 	.short	0x0101
        /*0666*/ 	.byte	0x0e
	.zero		1


	//   ....[84]....
        /*0668*/ 	.word	0x00004e30
        /*066c*/ 	.word	0x000000ff
        /*0670*/ 	.word	0x00000068
        /*0674*/ 	.short	0x010a
        /*0676*/ 	.byte	0x07
	.zero		1


	//   ....[85]....
        /*0678*/ 	.word	0x00004fe0
        /*067c*/ 	.word	0x000000ff
        /*0680*/ 	.word	0x00000048
        /*0684*/ 	.short	0x010b
        /*0686*/ 	.byte	0x07
	.zero		1


	//   ....[86]....
        /*0688*/ 	.word	0x00004ff0
        /*068c*/ 	.word	0x000000ff
        /*0690*/ 	.word	0x00000000
        /*0694*/ 	.short	0x0101
        /*0696*/ 	.byte	0x0e
	.zero		1


	//   ....[87]....
        /*0698*/ 	.word	0x00005000
        /*069c*/ 	.word	0x000000ff
        /*06a0*/ 	.word	0x00000070
        /*06a4*/ 	.short	0x010a
        /*06a6*/ 	.byte	0x07
	.zero		1


	//   ....[88]....
        /*06a8*/ 	.word	0x000051f0
        /*06ac*/ 	.word	0x000000ff
        /*06b0*/ 	.word	0x00000050
        /*06b4*/ 	.short	0x010b
        /*06b6*/ 	.byte	0x07
	.zero		1


	//   ....[89]....
        /*06b8*/ 	.word	0x00005260
        /*06bc*/ 	.word	0x000000ff
        /*06c0*/ 	.word	0x00000000
        /*06c4*/ 	.short	0x0101
        /*06c6*/ 	.byte	0x0e
	.zero		1


	//   ....[90]....
        /*06c8*/ 	.word	0x00005270
        /*06cc*/ 	.word	0x000000ff
        /*06d0*/ 	.word	0x00000078
        /*06d4*/ 	.short	0x010a
        /*06d6*/ 	.byte	0x07
	.zero		1


	//   ....[91]....
        /*06d8*/ 	.word	0x00005510
        /*06dc*/ 	.word	0x000000ff
        /*06e0*/ 	.word	0x00000058
        /*06e4*/ 	.short	0x010b
        /*06e6*/ 	.byte	0x07
	.zero		1


	//   ....[92]....
        /*06e8*/ 	.word	0x00005530
        /*06ec*/ 	.word	0x000000ff
        /*06f0*/ 	.word	0x00000000
        /*06f4*/ 	.short	0x0101
        /*06f6*/ 	.byte	0x0d
	.zero		1


	//   ....[93]....
        /*06f8*/ 	.word	0x00005560
        /*06fc*/ 	.word	0x000000ff
        /*0700*/ 	.word	0x00000060
        /*0704*/ 	.short	0x010a
        /*0706*/ 	.byte	0x07
	.zero		1


	//   ....[94]....
        /*0708*/ 	.word	0x00005580
        /*070c*/ 	.word	0x000000ff
        /*0710*/ 	.word	0x00000068
        /*0714*/ 	.short	0x010a
        /*0716*/ 	.byte	0x07
	.zero		1


	//   ....[95]....
        /*0718*/ 	.word	0x000055a0
        /*071c*/ 	.word	0x000000ff
        /*0720*/ 	.word	0x00000070
        /*0724*/ 	.short	0x010a
        /*0726*/ 	.byte	0x07
	.zero		1


	//   ....[96]....
        /*0728*/ 	.word	0x000055e0
        /*072c*/ 	.word	0x00000000
        /*0730*/ 	.word	0x00000078
        /*0734*/ 	.short	0x010a
        /*0736*/ 	.byte	0xff
	.zero		1


	//   ....[97]....
        /*0738*/ 	.word	0x00005910
        /*073c*/ 	.word	0x00000000
        /*0740*/ 	.word	0x00000090
        /*0744*/ 	.short	0x010a
        /*0746*/ 	.byte	0xff
	.zero		1


	//   ....[98]....
        /*0748*/ 	.word	0x00005a20
        /*074c*/ 	.word	0x00000000
        /*0750*/ 	.word	0x00000000
        /*0754*/ 	.short	0x0101
        /*0756*/ 	.byte	0xff
	.zero		1


	//   ....[99]....
        /*0758*/ 	.word	0x00006410
        /*075c*/ 	.word	0x00000003
        /*0760*/ 	.word	0x00000040
        /*0764*/ 	.short	0x010a
        /*0766*/ 	.byte	0xff
	.zero		1


	//   ....[100]....
        /*0768*/ 	.word	0x00006420
        /*076c*/ 	.word	0x0000006f
        /*0770*/ 	.word	0x000000b0
        /*0774*/ 	.short	0x010a
        /*0776*/ 	.byte	0xff
	.zero		1


	//   ....[101]....
        /*0778*/ 	.word	0x000065c0
        /*077c*/ 	.word	0x00000003
        /*0780*/ 	.word	0x00000040
        /*0784*/ 	.short	0x010a
        /*0786*/ 	.byte	0xff
	.zero		1


	//   ....[102]....
        /*0788*/ 	.word	0x000066e0
        /*078c*/ 	.word	0x00000000
        /*0790*/ 	.word	0x00000000
        /*0794*/ 	.short	0x0101
        /*0796*/ 	.byte	0xff
	.zero		1


	//   ....[103]....
        /*0798*/ 	.word	0x00006760
        /*079c*/ 	.word	0x0000006f
        /*07a0*/ 	.word	0x000000b0
        /*07a4*/ 	.short	0x010a
        /*07a6*/ 	.byte	0xff
	.zero		1


	//   ....[104]....
        /*07a8*/ 	.word	0x00007300
        /*07ac*/ 	.word	0x00000000
        /*07b0*/ 	.word	0x00000040
        /*07b4*/ 	.short	0x010a
        /*07b6*/ 	.byte	0xff
	.zero		1


	//   ....[105]....
        /*07b8*/ 	.word	0x000073c0
        /*07bc*/ 	.word	0x00000000
        /*07c0*/ 	.word	0x00000040
        /*07c4*/ 	.short	0x010a
        /*07c6*/ 	.byte	0xff
	.zero		1


	//   ....[106]....
        /*07c8*/ 	.word	0x000074f0
        /*07cc*/ 	.word	0x00000000
        /*07d0*/ 	.word	0x00000000
        /*07d4*/ 	.short	0x0101
        /*07d6*/ 	.byte	0xff
	.zero		1


	//   ....[107]....
        /*07d8*/ 	.word	0x000080a0
        /*07dc*/ 	.word	0x00000000
        /*07e0*/ 	.word	0x00000040
        /*07e4*/ 	.short	0x010a
        /*07e6*/ 	.byte	0xff
	.zero		1


	//   ....[108]....
        /*07e8*/ 	.word	0x00008160
        /*07ec*/ 	.word	0x00000000
        /*07f0*/ 	.word	0x00000040
        /*07f4*/ 	.short	0x010a
        /*07f6*/ 	.byte	0xff
	.zero		1


	//   ....[109]....
        /*07f8*/ 	.word	0x00008290
        /*07fc*/ 	.word	0x00000000
        /*0800*/ 	.word	0x00000000
        /*0804*/ 	.short	0x0101
        /*0806*/ 	.byte	0xff
	.zero		1


	//   ....[110]....
        /*0808*/ 	.word	0x00008e60
        /*080c*/ 	.word	0x00000000
        /*0810*/ 	.word	0x00000040
        /*0814*/ 	.short	0x010a
        /*0816*/ 	.byte	0xff
	.zero		1


	//   ....[111]....
        /*0818*/ 	.word	0x00008f20
        /*081c*/ 	.word	0x00000000
        /*0820*/ 	.word	0x00000040
        /*0824*/ 	.short	0x010a
        /*0826*/ 	.byte	0xff
	.zero		1


	//   ....[112]....
        /*0828*/ 	.word	0x00009050
        /*082c*/ 	.word	0x00000000
        /*0830*/ 	.word	0x00000000
        /*0834*/ 	.short	0x0101
        /*0836*/ 	.byte	0xff
	.zero		1


	//   ....[113]....
        /*0838*/ 	.word	0x00009350
        /*083c*/ 	.word	0x0000006f
        /*0840*/ 	.word	0x00000000
        /*0844*/ 	.short	0x0101
        /*0846*/ 	.byte	0xff
	.zero		1


	//   ....[114]....
        /*0848*/ 	.word	0x00009d00
        /*084c*/ 	.word	0x00000002
        /*0850*/ 	.word	0x00000100
        /*0854*/ 	.short	0x010a
        /*0856*/ 	.byte	0xff
	.zero		1


	//   ....[115]....
        /*0858*/ 	.word	0x00009d60
        /*085c*/ 	.word	0x00000002
        /*0860*/ 	.word	0x00000020
        /*0864*/ 	.short	0x010a
        /*0866*/ 	.byte	0xff
	.zero		1


	//   ....[116]....
        /*0868*/ 	.word	0x00009dc0
        /*086c*/ 	.word	0x00000002
        /*0870*/ 	.word	0x00000020
        /*0874*/ 	.short	0x010a
        /*0876*/ 	.byte	0xff
	.zero		1


	//   ....[117]....
        /*0878*/ 	.word	0x00009e10
        /*087c*/ 	.word	0x00000002
        /*0880*/ 	.word	0x00000090
        /*0884*/ 	.short	0x010a
        /*0886*/ 	.byte	0xff
	.zero		1


	//   ....[118]....
        /*0888*/ 	.word	0x00009e70
        /*088c*/ 	.word	0x00000000
        /*0890*/ 	.word	0x00000000
        /*0894*/ 	.short	0x010a
        /*0896*/ 	.byte	0xff
	.zero		1


	//   ....[119]....
        /*0898*/ 	.word	0x00009ed0
        /*089c*/ 	.word	0x00000000
        /*08a0*/ 	.word	0x00000000
        /*08a4*/ 	.short	0x010a
        /*08a6*/ 	.byte	0xff
	.zero		1


	//   ....[120]....
        /*08a8*/ 	.word	0x00009f30
        /*08ac*/ 	.word	0x00000000
        /*08b0*/ 	.word	0x00000000
        /*08b4*/ 	.short	0x010a
        /*08b6*/ 	.byte	0xff
	.zero		1


	//   ....[121]....
        /*08b8*/ 	.word	0x00009f80
        /*08bc*/ 	.word	0x00000000
        /*08c0*/ 	.word	0x000000f0
        /*08c4*/ 	.short	0x010a
        /*08c6*/ 	.byte	0xff
	.zero		1


	//   ....[122]....
        /*08c8*/ 	.word	0x00009fe0
        /*08cc*/ 	.word	0x00000000
        /*08d0*/ 	.word	0x000000a0
        /*08d4*/ 	.short	0x010a
        /*08d6*/ 	.byte	0xff
	.zero		1


	//   ....[123]....
        /*08d8*/ 	.word	0x0000a030
        /*08dc*/ 	.word	0x00000000
        /*08e0*/ 	.word	0x00000090
        /*08e4*/ 	.short	0x010a
        /*08e6*/ 	.byte	0xff
	.zero		1


	//   ....[124]....
        /*08e8*/ 	.word	0x0000a090
        /*08ec*/ 	.word	0x00000000
        /*08f0*/ 	.word	0x000000a0
        /*08f4*/ 	.short	0x010a
        /*08f6*/ 	.byte	0xff
	.zero		1


	//   ....[125]....
        /*08f8*/ 	.word	0x0000a0f0
        /*08fc*/ 	.word	0x00000004
        /*0900*/ 	.word	0x00000008
        /*0904*/ 	.short	0x010a
        /*0906*/ 	.byte	0xff
	.zero		1


	//   ....[126]....
        /*0908*/ 	.word	0x0000a1d0
        /*090c*/ 	.word	0x00000002
        /*0910*/ 	.word	0x00000008
        /*0914*/ 	.short	0x010a
        /*0916*/ 	.byte	0xff
	.zero		1


	//   ....[127]....
        /*0918*/ 	.word	0x0000a220
        /*091c*/ 	.word	0x00000000
        /*0920*/ 	.word	0x00000090
        /*0924*/ 	.short	0x010a
        /*0926*/ 	.byte	0xff
	.zero		1


	//   ....[128]....
        /*0928*/ 	.word	0x0000a280
        /*092c*/ 	.word	0x00000000
        /*0930*/ 	.word	0x000000d0
        /*0934*/ 	.short	0x010a
        /*0936*/ 	.byte	0xff
	.zero		1


	//   ....[129]....
        /*0938*/ 	.word	0x0000a2e0
        /*093c*/ 	.word	0x00000000
        /*0940*/ 	.word	0x00000000
        /*0944*/ 	.short	0x010a
        /*0946*/ 	.byte	0xff
	.zero		1


	//   ....[130]....
        /*0948*/ 	.word	0x0000a340
        /*094c*/ 	.word	0x00000000
        /*0950*/ 	.word	0x00000000
        /*0954*/ 	.short	0x010a
        /*0956*/ 	.byte	0xff
	.zero		1


	//   ....[131]....
        /*0958*/ 	.word	0x0000a3a0
        /*095c*/ 	.word	0x00000000
        /*0960*/ 	.word	0x00000000
        /*0964*/ 	.short	0x010a
        /*0966*/ 	.byte	0xff
	.zero		1


	//   ....[132]....
        /*0968*/ 	.word	0x0000a400
        /*096c*/ 	.word	0x00000000
        /*0970*/ 	.word	0x00000000
        /*0974*/ 	.short	0x010a
        /*0976*/ 	.byte	0xff
	.zero		1


	//   ....[133]....
        /*0978*/ 	.word	0x0000a460
        /*097c*/ 	.word	0x00000000
        /*0980*/ 	.word	0x00000110
        /*0984*/ 	.short	0x010a
        /*0986*/ 	.byte	0xff
	.zero		1


	//   ....[134]....
        /*0988*/ 	.word	0x0000a4b0
        /*098c*/ 	.word	0x00000000
        /*0990*/ 	.word	0x00000090
        /*0994*/ 	.short	0x010a
        /*0996*/ 	.byte	0xff
	.zero		1


	//   ....[135]....
        /*0998*/ 	.word	0x0000a510
        /*099c*/ 	.word	0x00000000
        /*09a0*/ 	.word	0x00000088
        /*09a4*/ 	.short	0x010a
        /*09a6*/ 	.byte	0xff
	.zero		1


	//   ....[136]....
        /*09a8*/ 	.word	0x0000a570
        /*09ac*/ 	.word	0x00000000
        /*09b0*/ 	.word	0x00000060
        /*09b4*/ 	.short	0x010a
        /*09b6*/ 	.byte	0xff
	.zero		1


	//   ....[137]....
        /*09b8*/ 	.word	0x0000a5d0
        /*09bc*/ 	.word	0x00000000
        /*09c0*/ 	.word	0x00000068
        /*09c4*/ 	.short	0x010a
        /*09c6*/ 	.byte	0xff
	.zero		1


	//   ....[138]....
        /*09c8*/ 	.word	0x0000a630
        /*09cc*/ 	.word	0x00000000
        /*09d0*/ 	.word	0x00000070
        /*09d4*/ 	.short	0x010a
        /*09d6*/ 	.byte	0xff
	.zero		1


	//   ....[139]....
        /*09d8*/ 	.word	0x0000a690
        /*09dc*/ 	.word	0x00000000
        /*09e0*/ 	.word	0x00000078
        /*09e4*/ 	.short	0x010a
        /*09e6*/ 	.byte	0xff
	.zero		1


	//   ....[140]....
        /*09e8*/ 	.word	0x0000a6f0
        /*09ec*/ 	.word	0x00000000
        /*09f0*/ 	.word	0x00000060
        /*09f4*/ 	.short	0x010a
        /*09f6*/ 	.byte	0xff
	.zero		1


	//   ....[141]....
        /*09f8*/ 	.word	0x0000a750
        /*09fc*/ 	.word	0x00000000
        /*0a00*/ 	.word	0x00000068
        /*0a04*/ 	.short	0x010a
        /*0a06*/ 	.byte	0xff
	.zero		1


	//   ....[142]....
        /*0a08*/ 	.word	0x0000a7b0
        /*0a0c*/ 	.word	0x00000000
        /*0a10*/ 	.word	0x00000070
        /*0a14*/ 	.short	0x010a
        /*0a16*/ 	.byte	0xff
	.zero		1


	//   ....[143]....
        /*0a18*/ 	.word	0x0000a800
        /*0a1c*/ 	.word	0x00000000
        /*0a20*/ 	.word	0x00000090
        /*0a24*/ 	.short	0x010a
        /*0a26*/ 	.byte	0xff
	.zero		1


	//   ....[144]....
        /*0a28*/ 	.word	0x0000a850
        /*0a2c*/ 	.word	0x00000003
        /*0a30*/ 	.word	0x00000040
        /*0a34*/ 	.short	0x010a
        /*0a36*/ 	.byte	0xff
	.zero		1


	//   ....[145]....
        /*0a38*/ 	.word	0x0000a8a0
        /*0a3c*/ 	.word	0x0000006f
        /*0a40*/ 	.word	0x000000b0
        /*0a44*/ 	.short	0x010a
        /*0a46*/ 	.byte	0xff
	.zero		1


	//   ....[146]....
        /*0a48*/ 	.word	0x0000a8f0
        /*0a4c*/ 	.word	0x00000000
        /*0a50*/ 	.word	0x00000040
        /*0a54*/ 	.short	0x010a
        /*0a56*/ 	.byte	0xff
	.zero		1


	//   ....[147]....
        /*0a58*/ 	.word	0x0000a940
        /*0a5c*/ 	.word	0x00000000
        /*0a60*/ 	.word	0x00000040
        /*0a64*/ 	.short	0x010a
        /*0a66*/ 	.byte	0xff
	.zero		1


	//   ....[148]....
        /*0a68*/ 	.word	0x0000a990
        /*0a6c*/ 	.word	0x00000000
        /*0a70*/ 	.word	0x00000040
        /*0a74*/ 	.short	0x010a
        /*0a76*/ 	.byte	0xff
	.zero		1


	//----- nvinfo : EIATTR_NUM_MBARRIERS
	.align		4
.L_48:
        /*0a78*/ 	.byte	0x03, 0x38
        /*0a7a*/ 	.short	0x0023


	//----- nvinfo : EIATTR_EXIT_INSTR_OFFSETS
	.align		4
        /*0a7c*/ 	.byte	0x04, 0x1c
        /*0a7e*/ 	.short	(.L_50 - .L_49)


	//   ....[0]....
.L_49:
        /*0a80*/ 	.word	0x00002990


	//   ....[1]....
        /*0a84*/ 	.word	0x00002e90


	//   ....[2]....
        /*0a88*/ 	.word	0x00002ef0


	//   ....[3]....
        /*0a8c*/ 	.word	0x00004430


	//   ....[4]....
        /*0a90*/ 	.word	0x00005610


	//   ....[5]....
        /*0a94*/ 	.word	0x00005650


	//   ....[6]....
        /*0a98*/ 	.word	0x00009cf0


	//----- nvinfo : EIATTR_MAX_THREADS
	.align		4
.L_50:
        /*0a9c*/ 	.byte	0x04, 0x05
        /*0a9e*/ 	.short	(.L_52 - .L_51)
.L_51:
        /*0aa0*/ 	.word	0x00000100
        /*0aa4*/ 	.word	0x00000001
        /*0aa8*/ 	.word	0x00000001


	//----- nvinfo : EIATTR_CRS_STACK_SIZE
	.align		4
.L_52:
        /*0aac*/ 	.byte	0x04, 0x1e
        /*0aae*/ 	.short	(.L_54 - .L_53)
.L_53:
        /*0ab0*/ 	.word	0x00000000


	//----- nvinfo : EIATTR_CBANK_PARAM_SIZE
	.align		4
.L_54:
        /*0ab4*/ 	.byte	0x03, 0x19
        /*0ab6*/ 	.short	0x0800


	//----- nvinfo : EIATTR_PARAM_CBANK
	.align		4
        /*0ab8*/ 	.byte	0x04, 0x0a
        /*0aba*/ 	.short	(.L_56 - .L_55)
	.align		4
.L_55:
        /*0abc*/ 	.word	index@(.nv.constant0._ZN7cutlass13device_kernelINS_4gemm6kernel13GemmUniversalIN4cute5tupleIJiiiiEEENS1_10collective13CollectiveMmaINS1_35MainloopSm100TmaUmmaWarpSpecializedILi4ELi2ELi4ENS5_IJNS4_1CILi2EEENSA_ILi1EEESC_EEEEENS5_IJNSA_ILi128EEENSA_ILi256EEESG_EEENS_12float_e4m3_tENS5_IJlSC_lEEESI_SJ_NS4_8TiledMMAINS4_8MMA_AtomIJNS4_10MMA_TraitsINS4_25SM100_MMA_F8F6F4_2x1SM_SSEJSI_SI_fSF_SG_NS4_17integral_constantINS4_4UMMA5MajorELSQ_0EEESR_NSO_INSP_7ScaleInELSS_0EEEST_EEEEEENS4_6LayoutINS5_IJSC_SC_SC_EEENS5_IJNSA_ILi0EEESY_SY_EEEEENS5_IJNS4_10UnderscoreES11_S11_EEEEENS4_18SM100_TMA_2SM_LOADENS4_14ComposedLayoutINS4_7SwizzleILi3ELi4ELi3EEENS4_18smem_ptr_flag_bitsILi8EEENSW_INS5_IJNSA_ILi8EEESF_EEENS5_IJSF_SC_EEEEEEEvNS4_8identityES14_S1E_vS1F_EENS_8epilogue10collective18CollectiveEpilogueINS1H_23Sm100TmaWarpSpecializedILi4ELi2ELi32ELb0ELb0EEEJNS5_IJNSA_ILi64EEESG_SG_EEENS5_IJNSW_IS1M_SC_EENSW_INS5_IJNSA_ILi32EEESB_EEENS5_IJSC_SF_EEEEEEEESI_SJ_SI_SJ_NS1H_6fusion15FusionCallbacksIS1L_NS1U_17LinearCombinationISI_fSI_fLNS_15FloatRoundStyleE2EEES1N_S1T_JEEENS4_5SM1004TMEM4LOAD26SM100_TMEM_LOAD_32dp32b32xENS4_13SM90_TMA_LOADENS15_INS16_ILi1ELi4ELi3EEES19_NSW_INS5_IJS1A_S1P_EEENS5_IJS1P_SC_EEEEEEENS4_39AutoVectorizingCopyWithAssumedAlignmentILi128EEENS4_14SM90_TMA_STOREES29_S2B_S2B_EEEvvEEEEvNT_6ParamsE)
        /*0ac0*/ 	.short	0x0380
        /*0ac2*/ 	.short	0x0800


	//----- nvinfo : EIATTR_SW_WAR
	.align		4
.L_56:
        /*0ac4*/ 	.byte	0x04, 0x36
        /*0ac6*/ 	.short	(.L_58 - .L_57)
.L_57:
        /*0ac8*/ 	.word	0x00000008
.L_58:


//--------------------- .nv.callgraph             --------------------------
	.section	.nv.callgraph,"",@"SHT_CUDA_CALLGRAPH"
	.align	4
	.sectionentsize	8
	.align		4
        /*0000*/ 	.word	0x00000000
	.align		4
        /*0004*/ 	.word	0xffffffff
	.align		4
        /*0008*/ 	.word	index@(_ZN7cutlass13device_kernelINS_4gemm6kernel13GemmUniversalIN4cute5tupleIJiiiiEEENS1_10collective13CollectiveMmaINS1_35MainloopSm100TmaUmmaWarpSpecializedILi4ELi2ELi4ENS5_IJNS4_1CILi2EEENSA_ILi1EEESC_EEEEENS5_IJNSA_ILi128EEENSA_ILi256EEESG_EEENS_12float_e4m3_tENS5_IJlSC_lEEESI_SJ_NS4_8TiledMMAINS4_8MMA_AtomIJNS4_10MMA_TraitsINS4_25SM100_MMA_F8F6F4_2x1SM_SSEJSI_SI_fSF_SG_NS4_17integral_constantINS4_4UMMA5MajorELSQ_0EEESR_NSO_INSP_7ScaleInELSS_0EEEST_EEEEEENS4_6LayoutINS5_IJSC_SC_SC_EEENS5_IJNSA_ILi0EEESY_SY_EEEEENS5_IJNS4_10UnderscoreES11_S11_EEEEENS4_18SM100_TMA_2SM_LOADENS4_14ComposedLayoutINS4_7SwizzleILi3ELi4ELi3EEENS4_18smem_ptr_flag_bitsILi8EEENSW_INS5_IJNSA_ILi8EEESF_EEENS5_IJSF_SC_EEEEEEEvNS4_8identityES14_S1E_vS1F_EENS_8epilogue10collective18CollectiveEpilogueINS1H_23Sm100TmaWarpSpecializedILi4ELi2ELi32ELb0ELb0EEEJNS5_IJNSA_ILi64EEESG_SG_EEENS5_IJNSW_IS1M_SC_EENSW_INS5_IJNSA_ILi32EEESB_EEENS5_IJSC_SF_EEEEEEEESI_SJ_SI_SJ_NS1H_6fusion15FusionCallbacksIS1L_NS1U_17LinearCombinationISI_fSI_fLNS_15FloatRoundStyleE2EEES1N_S1T_JEEENS4_5SM1004TMEM4LOAD26SM100_TMEM_LOAD_32dp32b32xENS4_13SM90_TMA_LOADENS15_INS16_ILi1ELi4ELi3EEES19_NSW_INS5_IJS1A_S1P_EEENS5_IJS1P_SC_EEEEEEENS4_39AutoVectorizingCopyWithAssumedAlignmentILi128EEENS4_14SM90_TMA_STOREES29_S2B_S2B_EEEvvEEEEvNT_6ParamsE)
	.align		4
        /*000c*/ 	.word	index@(__assertfail)
	.align		4
        /*0010*/ 	.word	0x00000000
	.align		4
        /*0014*/ 	.word	0xfffffffe
	.align		4
        /*0018*/ 	.word	0x00000000
	.align		4
        /*001c*/ 	.word	0xfffffffd
	.align		4
        /*0020*/ 	.word	0x00000000
	.align		4
        /*0024*/ 	.word	0xfffffffc


//--------------------- .nv.constant4             --------------------------
	.section	.nv.constant4,"a",@progbits
	.align	8
	.align		8
.nv.constant4:
        /*0000*/ 	.dword	__assertfail
	.align		8
        /*0008*/ 	.dword	__unnamed_1
	.align		8
        /*0010*/ 	.dword	__unnamed_2
	.align		8
        /*0018*/ 	.dword	__unnamed_3
	.align		8
        /*0020*/ 	.dword	_ZN40_INTERNAL_34024146_4_k_cu_01c26b10_302764cuda3std3__45__cpo5beginE
	.align		8
        /*0028*/ 	.dword	_ZN40_INTERNAL_34024146_4_k_cu_01c26b10_302764cuda3std3__45__cpo3endE
	.align		8
        /*0030*/ 	.dword	_ZN40_INTERNAL_34024146_4_k_cu_01c26b10_302764cuda3std3__45__cpo6cbeginE
	.align		8
        /*0038*/ 	.dword	_ZN40_INTERNAL_34024146_4_k_cu_01c26b10_302764cuda3std3__45__cpo4cendE
	.align		8
        /*0040*/ 	.dword	_ZN40_INTERNAL_34024146_4_k_cu_01c26b10_302764cuda3std3__442_GLOBAL__N__34024146_4_k_cu_01c26b10_302766ignoreE
	.align		8
        /*0048*/ 	.dword	_ZN40_INTERNAL_34024146_4_k_cu_01c26b10_302764cuda3std3__419piecewise_constructE
	.align		8
        /*0050*/ 	.dword	_ZN40_INTERNAL_34024146_4_k_cu_01c26b10_302764cuda3std3__48in_placeE
	.align		8
        /*0058*/ 	.dword	_ZN40_INTERNAL_34024146_4_k_cu_01c26b10_302764cuda3std6ranges3__45__cpo4swapE
	.align		8
        /*0060*/ 	.dword	_ZN40_INTERNAL_34024146_4_k_cu_01c26b10_302764cuda3std6ranges3__45__cpo9iter_moveE
	.align		8
        /*0068*/ 	.dword	_ZN40_INTERNAL_34024146_4_k_cu_01c26b10_302764cute7productE
	.align		8
        /*0070*/ 	.dword	_ZN40_INTERNAL_34024146_4_k_cu_01c26b10_302764cute1_E
	.align		8
        /*0078*/ 	.dword	$str$25
	.align		8
        /*0080*/ 	.dword	$str$26
	.align		8
        /*0088*/ 	.dword	$str$27
	.align		8
        /*0090*/ 	.dword	$str$28


//--------------------- .text._ZN7cutlass13device_kernelINS_4gemm6kernel13GemmUniversalIN4cute5tupleIJiiiiEEENS1_10collective13CollectiveMmaINS1_35MainloopSm100TmaUmmaWarpSpecializedILi4ELi2ELi4ENS5_IJNS4_1CILi2EEENSA_ILi1EEESC_EEEEENS5_IJNSA_ILi128EEENSA_ILi256EEESG_EEENS_12float_e4m3_tENS5_IJlSC_lEEESI_SJ_NS4_8TiledMMAINS4_8MMA_AtomIJNS4_10MMA_TraitsINS4_25SM100_MMA_F8F6F4_2x1SM_SSEJSI_SI_fSF_SG_NS4_17integral_constantINS4_4UMMA5MajorELSQ_0EEESR_NSO_INSP_7ScaleInELSS_0EEEST_EEEEEENS4_6LayoutINS5_IJSC_SC_SC_EEENS5_IJNSA_ILi0EEESY_SY_EEEEENS5_IJNS4_10UnderscoreES11_S11_EEEEENS4_18SM100_TMA_2SM_LOADENS4_14ComposedLayoutINS4_7SwizzleILi3ELi4ELi3EEENS4_18smem_ptr_flag_bitsILi8EEENSW_INS5_IJNSA_ILi8EEESF_EEENS5_IJSF_SC_EEEEEEEvNS4_8identityES14_S1E_vS1F_EENS_8epilogue10collective18CollectiveEpilogueINS1H_23Sm100TmaWarpSpecializedILi4ELi2ELi32ELb0ELb0EEEJNS5_IJNSA_ILi64EEESG_SG_EEENS5_IJNSW_IS1M_SC_EENSW_INS5_IJNSA_ILi32EEESB_EEENS5_IJSC_SF_EEEEEEEESI_SJ_SI_SJ_NS1H_6fusion15FusionCallbacksIS1L_NS1U_17LinearCombinationISI_fSI_fLNS_15FloatRoundStyleE2EEES1N_S1T_JEEENS4_5SM1004TMEM4LOAD26SM100_TMEM_LOAD_32dp32b32xENS4_13SM90_TMA_LOADENS15_INS16_ILi1ELi4ELi3EEES19_NSW_INS5_IJS1A_S1P_EEENS5_IJS1P_SC_EEEEEEENS4_39AutoVectorizingCopyWithAssumedAlignmentILi128EEENS4_14SM90_TMA_STOREES29_S2B_S2B_EEEvvEEEEvNT_6ParamsE --------------------------
	.section	.text._ZN7cutlass13device_kernelINS_4gemm6kernel13GemmUniversalIN4cute5tupleIJiiiiEEENS1_10collective13CollectiveMmaINS1_35MainloopSm100TmaUmmaWarpSpecializedILi4ELi2ELi4ENS5_IJNS4_1CILi2EEENSA_ILi1EEESC_EEEEENS5_IJNSA_ILi128EEENSA_ILi256EEESG_EEENS_12float_e4m3_tENS5_IJlSC_lEEESI_SJ_NS4_8TiledMMAINS4_8MMA_AtomIJNS4_10MMA_TraitsINS4_25SM100_MMA_F8F6F4_2x1SM_SSEJSI_SI_fSF_SG_NS4_17integral_constantINS4_4UMMA5MajorELSQ_0EEESR_NSO_INSP_7ScaleInELSS_0EEEST_EEEEEENS4_6LayoutINS5_IJSC_SC_SC_EEENS5_IJNSA_ILi0EEESY_SY_EEEEENS5_IJNS4_10UnderscoreES11_S11_EEEEENS4_18SM100_TMA_2SM_LOADENS4_14ComposedLayoutINS4_7SwizzleILi3ELi4ELi3EEENS4_18smem_ptr_flag_bitsILi8EEENSW_INS5_IJNSA_ILi8EEESF_EEENS5_IJSF_SC_EEEEEEEvNS4_8identityES14_S1E_vS1F_EENS_8epilogue10collective18CollectiveEpilogueINS1H_23Sm100TmaWarpSpecializedILi4ELi2ELi32ELb0ELb0EEEJNS5_IJNSA_ILi64EEESG_SG_EEENS5_IJNSW_IS1M_SC_EENSW_INS5_IJNSA_ILi32EEESB_EEENS5_IJSC_SF_EEEEEEEESI_SJ_SI_SJ_NS1H_6fusion15FusionCallbacksIS1L_NS1U_17LinearCombinationISI_fSI_fLNS_15FloatRoundStyleE2EEES1N_S1T_JEEENS4_5SM1004TMEM4LOAD26SM100_TMEM_LOAD_32dp32b32xENS4_13SM90_TMA_LOADENS15_INS16_ILi1ELi4ELi3EEES19_NSW_INS5_IJS1A_S1P_EEENS5_IJS1P_SC_EEEEEEENS4_39AutoVectorizingCopyWithAssumedAlignmentILi128EEENS4_14SM90_TMA_STOREES29_S2B_S2B_EEEvvEEEEvNT_6ParamsE,"ax",@progbits
	.align	128
.text._ZN7cutlass13device_kernelINS_4gemm6kernel13GemmUniversalIN4cute5tupleIJiiiiEEENS1_10collective13CollectiveMmaINS1_35MainloopSm100TmaUmmaWarpSpecializedILi4ELi2ELi4ENS5_IJNS4_1CILi2EEENSA_ILi1EEESC_EEEEENS5_IJNSA_ILi128EEENSA_ILi256EEESG_EEENS_12float_e4m3_tENS5_IJlSC_lEEESI_SJ_NS4_8TiledMMAINS4_8MMA_AtomIJNS4_10MMA_TraitsINS4_25SM100_MMA_F8F6F4_2x1SM_SSEJSI_SI_fSF_SG_NS4_17integral_constantINS4_4UMMA5MajorELSQ_0EEESR_NSO_INSP_7ScaleInELSS_0EEEST_EEEEEENS4_6LayoutINS5_IJSC_SC_SC_EEENS5_IJNSA_ILi0EEESY_SY_EEEEENS5_IJNS4_10UnderscoreES11_S11_EEEEENS4_18SM100_TMA_2SM_LOADENS4_14ComposedLayoutINS4_7SwizzleILi3ELi4ELi3EEENS4_18smem_ptr_flag_bitsILi8EEENSW_INS5_IJNSA_ILi8EEESF_EEENS5_IJSF_SC_EEEEEEEvNS4_8identityES14_S1E_vS1F_EENS_8epilogue10collective18CollectiveEpilogueINS1H_23Sm100TmaWarpSpecializedILi4ELi2ELi32ELb0ELb0EEEJNS5_IJNSA_ILi64EEESG_SG_EEENS5_IJNSW_IS1M_SC_EENSW_INS5_IJNSA_ILi32EEESB_EEENS5_IJSC_SF_EEEEEEEESI_SJ_SI_SJ_NS1H_6fusion15FusionCallbacksIS1L_NS1U_17LinearCombinationISI_fSI_fLNS_15FloatRoundStyleE2EEES1N_S1T_JEEENS4_5SM1004TMEM4LOAD26SM100_TMEM_LOAD_32dp32b32xENS4_13SM90_TMA_LOADENS15_INS16_ILi1ELi4ELi3EEES19_NSW_INS5_IJS1A_S1P_EEENS5_IJS1P_SC_EEEEEEENS4_39AutoVectorizingCopyWithAssumedAlignmentILi128EEENS4_14SM90_TMA_STOREES29_S2B_S2B_EEEvvEEEEvNT_6ParamsE:
        .type           _ZN7cutlass13device_kernelINS_4gemm6kernel13GemmUniversalIN4cute5tupleIJiiiiEEENS1_10collective13CollectiveMmaINS1_35MainloopSm100TmaUmmaWarpSpecializedILi4ELi2ELi4ENS5_IJNS4_1CILi2EEENSA_ILi1EEESC_EEEEENS5_IJNSA_ILi128EEENSA_ILi256EEESG_EEENS_12float_e4m3_tENS5_IJlSC_lEEESI_SJ_NS4_8TiledMMAINS4_8MMA_AtomIJNS4_10MMA_TraitsINS4_25SM100_MMA_F8F6F4_2x1SM_SSEJSI_SI_fSF_SG_NS4_17integral_constantINS4_4UMMA5MajorELSQ_0EEESR_NSO_INSP_7ScaleInELSS_0EEEST_EEEEEENS4_6LayoutINS5_IJSC_SC_SC_EEENS5_IJNSA_ILi0EEESY_SY_EEEEENS5_IJNS4_10UnderscoreES11_S11_EEEEENS4_18SM100_TMA_2SM_LOADENS4_14ComposedLayoutINS4_7SwizzleILi3ELi4ELi3EEENS4_18smem_ptr_flag_bitsILi8EEENSW_INS5_IJNSA_ILi8EEESF_EEENS5_IJSF_SC_EEEEEEEvNS4_8identityES14_S1E_vS1F_EENS_8epilogue10collective18CollectiveEpilogueINS1H_23Sm100TmaWarpSpecializedILi4ELi2ELi32ELb0ELb0EEEJNS5_IJNSA_ILi64EEESG_SG_EEENS5_IJNSW_IS1M_SC_EENSW_INS5_IJNSA_ILi32EEESB_EEENS5_IJSC_SF_EEEEEEEESI_SJ_SI_SJ_NS1H_6fusion15FusionCallbacksIS1L_NS1U_17LinearCombinationISI_fSI_fLNS_15FloatRoundStyleE2EEES1N_S1T_JEEENS4_5SM1004TMEM4LOAD26SM100_TMEM_LOAD_32dp32b32xENS4_13SM90_TMA_LOADENS15_INS16_ILi1ELi4ELi3EEES19_NSW_INS5_IJS1A_S1P_EEENS5_IJS1P_SC_EEEEEEENS4_39AutoVectorizingCopyWithAssumedAlignmentILi128EEENS4_14SM90_TMA_STOREES29_S2B_S2B_EEEvvEEEEvNT_6ParamsE,@function
        .size           _ZN7cutlass13device_kernelINS_4gemm6kernel13GemmUniversalIN4cute5tupleIJiiiiEEENS1_10collective13CollectiveMmaINS1_35MainloopSm100TmaUmmaWarpSpecializedILi4ELi2ELi4ENS5_IJNS4_1CILi2EEENSA_ILi1EEESC_EEEEENS5_IJNSA_ILi128EEENSA_ILi256EEESG_EEENS_12float_e4m3_tENS5_IJlSC_lEEESI_SJ_NS4_8TiledMMAINS4_8MMA_AtomIJNS4_10MMA_TraitsINS4_25SM100_MMA_F8F6F4_2x1SM_SSEJSI_SI_fSF_SG_NS4_17integral_constantINS4_4UMMA5MajorELSQ_0EEESR_NSO_INSP_7ScaleInELSS_0EEEST_EEEEEENS4_6LayoutINS5_IJSC_SC_SC_EEENS5_IJNSA_ILi0EEESY_SY_EEEEENS5_IJNS4_10UnderscoreES11_S11_EEEEENS4_18SM100_TMA_2SM_LOADENS4_14ComposedLayoutINS4_7SwizzleILi3ELi4ELi3EEENS4_18smem_ptr_flag_bitsILi8EEENSW_INS5_IJNSA_ILi8EEESF_EEENS5_IJSF_SC_EEEEEEEvNS4_8identityES14_S1E_vS1F_EENS_8epilogue10collective18CollectiveEpilogueINS1H_23Sm100TmaWarpSpecializedILi4ELi2ELi32ELb0ELb0EEEJNS5_IJNSA_ILi64EEESG_SG_EEENS5_IJNSW_IS1M_SC_EENSW_INS5_IJNSA_ILi32EEESB_EEENS5_IJSC_SF_EEEEEEEESI_SJ_SI_SJ_NS1H_6fusion15FusionCallbacksIS1L_NS1U_17LinearCombinationISI_fSI_fLNS_15FloatRoundStyleE2EEES1N_S1T_JEEENS4_5SM1004TMEM4LOAD26SM100_TMEM_LOAD_32dp32b32xENS4_13SM90_TMA_LOADENS15_INS16_ILi1ELi4ELi3EEES19_NSW_INS5_IJS1A_S1P_EEENS5_IJS1P_SC_EEEEEEENS4_39AutoVectorizingCopyWithAssumedAlignmentILi128EEENS4_14SM90_TMA_STOREES29_S2B_S2B_EEEvvEEEEvNT_6ParamsE,(.L_x_191 - _ZN7cutlass13device_kernelINS_4gemm6kernel13GemmUniversalIN4cute5tupleIJiiiiEEENS1_10collective13CollectiveMmaINS1_35MainloopSm100TmaUmmaWarpSpecializedILi4ELi2ELi4ENS5_IJNS4_1CILi2EEENSA_ILi1EEESC_EEEEENS5_IJNSA_ILi128EEENSA_ILi256EEESG_EEENS_12float_e4m3_tENS5_IJlSC_lEEESI_SJ_NS4_8TiledMMAINS4_8MMA_AtomIJNS4_10MMA_TraitsINS4_25SM100_MMA_F8F6F4_2x1SM_SSEJSI_SI_fSF_SG_NS4_17integral_constantINS4_4UMMA5MajorELSQ_0EEESR_NSO_INSP_7ScaleInELSS_0EEEST_EEEEEENS4_6LayoutINS5_IJSC_SC_SC_EEENS5_IJNSA_ILi0EEESY_SY_EEEEENS5_IJNS4_10UnderscoreES11_S11_EEEEENS4_18SM100_TMA_2SM_LOADENS4_14ComposedLayoutINS4_7SwizzleILi3ELi4ELi3EEENS4_18smem_ptr_flag_bitsILi8EEENSW_INS5_IJNSA_ILi8EEESF_EEENS5_IJSF_SC_EEEEEEEvNS4_8identityES14_S1E_vS1F_EENS_8epilogue10collective18CollectiveEpilogueINS1H_23Sm100TmaWarpSpecializedILi4ELi2ELi32ELb0ELb0EEEJNS5_IJNSA_ILi64EEESG_SG_EEENS5_IJNSW_IS1M_SC_EENSW_INS5_IJNSA_ILi32EEESB_EEENS5_IJSC_SF_EEEEEEEESI_SJ_SI_SJ_NS1H_6fusion15FusionCallbacksIS1L_NS1U_17LinearCombinationISI_fSI_fLNS_15FloatRoundStyleE2EEES1N_S1T_JEEENS4_5SM1004TMEM4LOAD26SM100_TMEM_LOAD_32dp32b32xENS4_13SM90_TMA_LOADENS15_INS16_ILi1ELi4ELi3EEES19_NSW_INS5_IJS1A_S1P_EEENS5_IJS1P_SC_EEEEEEENS4_39AutoVectorizingCopyWithAssumedAlignmentILi128EEENS4_14SM90_TMA_STOREES29_S2B_S2B_EEEvvEEEEvNT_6ParamsE)
        .other          _ZN7cutlass13device_kernelINS_4gemm6kernel13GemmUniversalIN4cute5tupleIJiiiiEEENS1_10collective13CollectiveMmaINS1_35MainloopSm100TmaUmmaWarpSpecializedILi4ELi2ELi4ENS5_IJNS4_1CILi2EEENSA_ILi1EEESC_EEEEENS5_IJNSA_ILi128EEENSA_ILi256EEESG_EEENS_12float_e4m3_tENS5_IJlSC_lEEESI_SJ_NS4_8TiledMMAINS4_8MMA_AtomIJNS4_10MMA_TraitsINS4_25SM100_MMA_F8F6F4_2x1SM_SSEJSI_SI_fSF_SG_NS4_17integral_constantINS4_4UMMA5MajorELSQ_0EEESR_NSO_INSP_7ScaleInELSS_0EEEST_EEEEEENS4_6LayoutINS5_IJSC_SC_SC_EEENS5_IJNSA_ILi0EEESY_SY_EEEEENS5_IJNS4_10UnderscoreES11_S11_EEEEENS4_18SM100_TMA_2SM_LOADENS4_14ComposedLayoutINS4_7SwizzleILi3ELi4ELi3EEENS4_18smem_ptr_flag_bitsILi8EEENSW_INS5_IJNSA_ILi8EEESF_EEENS5_IJSF_SC_EEEEEEEvNS4_8identityES14_S1E_vS1F_EENS_8epilogue10collective18CollectiveEpilogueINS1H_23Sm100TmaWarpSpecializedILi4ELi2ELi32ELb0ELb0EEEJNS5_IJNSA_ILi64EEESG_SG_EEENS5_IJNSW_IS1M_SC_EENSW_INS5_IJNSA_ILi32EEESB_EEENS5_IJSC_SF_EEEEEEEESI_SJ_SI_SJ_NS1H_6fusion15FusionCallbacksIS1L_NS1U_17LinearCombinationISI_fSI_fLNS_15FloatRoundStyleE2EEES1N_S1T_JEEENS4_5SM1004TMEM4LOAD26SM100_TMEM_LOAD_32dp32b32xENS4_13SM90_TMA_LOADENS15_INS16_ILi1ELi4ELi3EEES19_NSW_INS5_IJS1A_S1P_EEENS5_IJS1P_SC_EEEEEEENS4_39AutoVectorizingCopyWithAssumedAlignmentILi128EEENS4_14SM90_TMA_STOREES29_S2B_S2B_EEEvvEEEEvNT_6ParamsE,@"STO_CUDA_ENTRY STV_DEFAULT"
_ZN7cutlass13device_kernelINS_4gemm6kernel13GemmUniversalIN4cute5tupleIJiiiiEEENS1_10collective13CollectiveMmaINS1_35MainloopSm100TmaUmmaWarpSpecializedILi4ELi2ELi4ENS5_IJNS4_1CILi2EEENSA_ILi1EEESC_EEEEENS5_IJNSA_ILi128EEENSA_ILi256EEESG_EEENS_12float_e4m3_tENS5_IJlSC_lEEESI_SJ_NS4_8TiledMMAINS4_8MMA_AtomIJNS4_10MMA_TraitsINS4_25SM100_MMA_F8F6F4_2x1SM_SSEJSI_SI_fSF_SG_NS4_17integral_constantINS4_4UMMA5MajorELSQ_0EEESR_NSO_INSP_7ScaleInELSS_0EEEST_EEEEEENS4_6LayoutINS5_IJSC_SC_SC_EEENS5_IJNSA_ILi0EEESY_SY_EEEEENS5_IJNS4_10UnderscoreES11_S11_EEEEENS4_18SM100_TMA_2SM_LOADENS4_14ComposedLayoutINS4_7SwizzleILi3ELi4ELi3EEENS4_18smem_ptr_flag_bitsILi8EEENSW_INS5_IJNSA_ILi8EEESF_EEENS5_IJSF_SC_EEEEEEEvNS4_8identityES14_S1E_vS1F_EENS_8epilogue10collective18CollectiveEpilogueINS1H_23Sm100TmaWarpSpecializedILi4ELi2ELi32ELb0ELb0EEEJNS5_IJNSA_ILi64EEESG_SG_EEENS5_IJNSW_IS1M_SC_EENSW_INS5_IJNSA_ILi32EEESB_EEENS5_IJSC_SF_EEEEEEEESI_SJ_SI_SJ_NS1H_6fusion15FusionCallbacksIS1L_NS1U_17LinearCombinationISI_fSI_fLNS_15FloatRoundStyleE2EEES1N_S1T_JEEENS4_5SM1004TMEM4LOAD26SM100_TMEM_LOAD_32dp32b32xENS4_13SM90_TMA_LOADENS15_INS16_ILi1ELi4ELi3EEES19_NSW_INS5_IJS1A_S1P_EEENS5_IJS1P_SC_EEEEEEENS4_39AutoVectorizingCopyWithAssumedAlignmentILi128EEENS4_14SM90_TMA_STOREES29_S2B_S2B_EEEvvEEEEvNT_6ParamsE:
[----:B------:R-:W1:Y:S01]  /*0000*/  LDC R1, c[0x0][0x37c] ;  /* 0x0000df00ff017b82 */ /* 0x000e620000000800 */
[----:B------:R-:W2:Y:S01]  /*0010*/  S2R R109, SR_TID.X ;  /* 0x00000000006d7919 */ /* 0x000ea20000002100 */
[----:B------:R-:W3:Y:S06]  /*0020*/  LDCU.64 UR6, c[0x0][0x890] ;  /* 0x00011200ff0677ac */ /* 0x000eec0008000a00 */
[----:B------:R-:W4:Y:S01]  /*0030*/  S2UR UR37, SR_CgaCtaId ;  /* 0x00000000002579c3 */ /* 0x000f220000008800 */
[----:B------:R-:W-:Y:S02]  /*0040*/  PRMT R96, RZ, 0x7610, R96 ;  /* 0x00007610ff607816 */ /* 0x000fe40000000060 */
[----:B------:R-:W-:Y:S01]  /*0050*/  ELECT P1, URZ, PT ;  /* 0x0000000000ff782f */ /* 0x000fe20003820000 */
[----:B------:R-:W1:Y:S01]  /*0060*/  LDCU.64 UR46, c[0x0][0x358] ;  /* 0x00006b00ff2e77ac */ /* 0x000e620008000a00 */
[----:B---3--:R-:W-:-:S04]  /*0070*/  UISETP.NE.U32.AND UP0, UPT, UR6, URZ, UPT ;  /* 0x000000ff0600728c */ /* 0x008fc8000bf05070 */
[----:B------:R-:W-:Y:S02]  /*0080*/  UISETP.NE.AND.EX UP0, UPT, UR7, URZ, UPT, UP0 ;  /* 0x000000ff0700728c */ /* 0x000fe4000bf05300 */
[----:B----4-:R-:W-:Y:S02]  /*0090*/  ULOP3.LUT UR5, UR37, 0x1, URZ, 0xc0, !UPT ;  /* 0x0000000125057892 */ /* 0x010fe4000f8ec0ff */
[----:B------:R-:W-:Y:S01]  /*00a0*/  ULOP3.LUT UR4, UR37, 0x1, URZ, 0x3c, !UPT ;  /* 0x0000000125047892 */ /* 0x000fe2000f8e3cff */
[----:B--2---:R-:W-:-:S05]  /*00b0*/  SHF.R.U32.HI R102, RZ, 0x5, R109 ;  /* 0x00000005ff667819 */ /* 0x004fca000001166d */
[----:B------:R-:W2:Y:S02]  /*00c0*/  SHFL.IDX PT, R0, R102, RZ, 0x1f ;  /* 0x00001fff66007589 */ /* 0x000ea400000e0000 */
[----:B--2---:R-:W-:Y:S01]  /*00d0*/  R2UR UR10, R0 ;  /* 0x00000000000a72ca */ /* 0x004fe200000e0000 */
[----:B-1----:R-:W-:-:S14]  /*00e0*/  BRA.U UP0, `(.L_x_0) ;  /* 0x00000001002c7547 */ /* 0x002fdc000b800000 */
[----:B------:R-:W1:Y:S02]  /*00f0*/  LDCU.64 UR8, c[0x0][0x888] ;  /* 0x00011100ff0877ac */ /* 0x000e640008000a00 */
[----:B-1----:R-:W-:-:S04]  /*0100*/  UISETP.NE.U32.AND UP0, UPT, UR8, URZ, UPT ;  /* 0x000000ff0800728c */ /* 0x002fc8000bf05070 */
[----:B------:R-:W-:-:S09]  /*0110*/  UISETP.NE.AND.EX UP0, UPT, UR9, URZ, UPT, UP0 ;  /* 0x000000ff0900728c */ /* 0x000fd2000bf05300 */
[----:B------:R-:W-:Y:S05]  /*0120*/  BRA.U !UP0, `(.L_x_1) ;  /* 0x0000000108107547 */ /* 0x000fea000b800000 */
[----:B------:R-:W1:Y:S02]  /*0130*/  LDC.64 R2, c[0x0][0x888] ;  /* 0x00022200ff027b82 */ /* 0x000e640000000a00 */
[----:B-1----:R1:W5:Y:S01]  /*0140*/  LDG.E R49, desc[UR46][R2.64] ;  /* 0x0000002e02317981 */ /* 0x002362000c1e1900 */
[----:B------:R-:W-:Y:S01]  /*0150*/  HFMA2 R96, -RZ, RZ, 0, 5.9604644775390625e-08 ;  /* 0x00000001ff607431 */ /* 0x000fe200000001ff */
[----:B------:R-:W-:Y:S05]  /*0160*/  BRA `(.L_x_0) ;  /* 0x00000000000c7947 */ /* 0x000fea0003800000 */
.L_x_1:
[----:B------:R-:W1:Y:S01]  /*0170*/  LDCU UR8, c[0x0][0x880] ;  /* 0x00011000ff0877ac */ /* 0x000e620008000800 */
[----:B------:R-:W-:Y:S01]  /*0180*/  HFMA2 R96, -RZ, RZ, 0, 5.9604644775390625e-08 ;  /* 0x00000001ff607431 */ /* 0x000fe200000001ff */
[----:B-1----:R-:W-:-:S07]  /*0190*/  MOV R49, UR8 ;  /* 0x0000000800317c02 */ /* 0x002fce0008000f00 */
.L_x_0:
[----:B------:R-:W2:Y:S02]  /*01a0*/  LDCU.64 UR8, c[0x0][0x8b0] ;  /* 0x00011600ff0877ac */ /* 0x000ea40008000a00 */
[----:B--2---:R-:W-:-:S04]  /*01b0*/  UISETP.NE.U32.AND UP0, UPT, UR8, URZ, UPT ;  /* 0x000000ff0800728c */ /* 0x004fc8000bf05070 */
[----:B------:R-:W-:-:S09]  /*01c0*/  UISETP.NE.AND.EX UP0, UPT, UR9, URZ, UPT, UP0 ;  /* 0x000000ff0900728c */ /* 0x000fd2000bf05300 */
[----:B------:R-:W-:Y:S05]  /*01d0*/  BRA.U UP0, `(.L_x_2) ;  /* 0x0000000100247547 */ /* 0x000fea000b800000 */
[----:B------:R-:W2:Y:S02]  /*01e0*/  LDCU.64 UR8, c[0x0][0x8a8] ;  /* 0x00011500ff0877ac */ /* 0x000ea40008000a00 */
[----:B--2---:R-:W-:-:S04]  /*01f0*/  UISETP.NE.U32.AND UP0, UPT, UR8, URZ, UPT ;  /* 0x000000ff0800728c */ /* 0x004fc8000bf05070 */
[----:B------:R-:W-:-:S09]  /*0200*/  UISETP.NE.AND.EX UP0, UPT, UR9, URZ, UPT, UP0 ;  /* 0x000000ff0900728c */ /* 0x000fd2000bf05300 */
[----:B------:R-:W-:Y:S05]  /*0210*/  BRA.U !UP0, `(.L_x_3) ;  /* 0x00000001080c7547 */ /* 0x000fea000b800000 */
[----:B-1----:R-:W1:Y:S02]  /*0220*/  LDC.64 R2, c[0x0][0x8a8] ;  /* 0x00022a00ff027b82 */ /* 0x002e640000000a00 */
[----:B-1----:R2:W5:Y:S01]  /*0230*/  LDG.E R47, desc[UR46][R2.64] ;  /* 0x0000002e022f7981 */ /* 0x002562000c1e1900 */
[----:B------:R-:W-:Y:S05]  /*0240*/  BRA `(.L_x_2) ;  /* 0x0000000000087947 */ /* 0x000fea0003800000 */
.L_x_3:
[----:B------:R-:W2:Y:S02]  /*0250*/  LDCU UR8, c[0x0][0x8a0] ;  /* 0x00011400ff0877ac */ /* 0x000ea40008000800 */
[----:B--2---:R-:W-:Y:S02]  /*0260*/  MOV R47, UR8 ;  /* 0x00000008002f7c02 */ /* 0x004fe40008000f00 */
.L_x_2:
[----:B------:R-:W-:Y:S01]  /*0270*/  IMAD.U32 R0, RZ, RZ, UR10 ;  /* 0x0000000aff007e24 */ /* 0x000fe2000f8e00ff */
[----:B------:R-:W-:Y:S04]  /*0280*/  BSSY.RECONVERGENT B0, `(.L_x_4) ;  /* 0x000000c000007945 */ /* 0x000fe80003800200 */
[C---:B------:R-:W-:Y:S02]  /*0290*/  ISETP.NE.OR P2, PT, R0.reuse, 0x1, !P1 ;  /* 0x000000010000780c */ /* 0x040fe40004f45670 */
[----:B------:R-:W-:-:S11]  /*02a0*/  ISETP.NE.OR P0, PT, R0, 0x3, !P1 ;  /* 0x000000030000780c */ /* 0x000fd60004f05670 */
[----:B------:R-:W-:Y:S05]  /*02b0*/  @P2 BRA `(.L_x_5) ;  /* 0x0000000000202947 */ /* 0x000fea0003800000 */
[----:B------:R-:W3:Y:S02]  /*02c0*/  LDCU.64 UR8, c[0x0][0x348] ;  /* 0x00006900ff0877ac */ /* 0x000ee40008000a00 */
[----:B---3--:R-:W-:Y:S02]  /*02d0*/  UIADD3 UR12, UP1, UPT, UR8, 0x80, URZ ;  /* 0x00000080080c7890 */ /* 0x008fe4000ff3e0ff */
[----:B------:R-:W-:Y:S02]  /*02e0*/  UIADD3 UR8, UP0, UPT, UR8, 0x180, URZ ;  /* 0x0000018008087890 */ /* 0x000fe4000ff1e0ff */
[----:B------:R-:W-:Y:S02]  /*02f0*/  UIADD3.X UR13, UPT, UPT, URZ, UR9, URZ, UP1, !UPT ;  /* 0x00000009ff0d7290 */ /* 0x000fe40008ffe4ff */
[----:B------:R-:W-:-:S07]  /*0300*/  UIADD3.X UR9, UPT, UPT, URZ, UR9, URZ, UP0, !UPT ;  /* 0x00000009ff097290 */ /* 0x000fce00087fe4ff */
[----:B------:R3:W-:Y:S02]  /*0310*/  UTMACCTL.PF [UR12] ;  /* 0x000000000c0079b9 */ /* 0x0007e40008040000 */
[----:B------:R3:W-:Y:S02]  /*0320*/  UTMACCTL.PF [UR8] ;  /* 0x00000000080079b9 */ /* 0x0007e40008040000 */
[----:B---3--:R-:W-:Y:S01]  /*0330*/  NOP ;  /* 0x0000000000007918 */ /* 0x008fe20000000000 */
.L_x_5:
[----:B------:R-:W-:Y:S05]  /*0340*/  BSYNC.RECONVERGENT B0 ;  /* 0x0000000000007941 */ /* 0x000fea0003800200 */
.L_x_4:
[----:B------:R-:W-:Y:S04]  /*0350*/  BSSY.RECONVERGENT B0, `(.L_x_6) ;  /* 0x000000a000007945 */ /* 0x000fe80003800200 */
        /* <DEDUP_REMOVED lines=9> */
.L_x_7:
[----:B------:R-:W-:Y:S05]  /*03f0*/  BSYNC.RECONVERGENT B0 ;  /* 0x0000000000007941 */ /* 0x000fea0003800200 */
.L_x_6:
[----:B------:R-:W3:Y:S01]  /*0400*/  LDCU.64 UR8, c[0x0][0x888] ;  /* 0x00011100ff0877ac */ /* 0x000ee20008000a00 */
[----:B------:R-:W-:Y:S02]  /*0410*/  UISETP.EQ.U32.AND UP1, UPT, UR6, URZ, UPT ;  /* 0x000000ff0600728c */ /* 0x000fe4000bf22070 */
[----:B------:R-:W-:Y:S02]  /*0420*/  UPLOP3.LUT UP5, UPT, UPT, UPT, UPT, 0x80, 0x8 ;  /* 0x000000000008789c */ /* 0x000fe40003faf070 */
[----:B---3--:R-:W-:-:S04]  /*0430*/  UISETP.NE.U32.AND UP0, UPT, UR8, URZ, UPT ;  /* 0x000000ff0800728c */ /* 0x008fc8000bf05070 */
[----:B------:R-:W-:-:S04]  /*0440*/  UISETP.NE.AND.EX UP0, UPT, UR9, URZ, UPT, UP0 ;  /* 0x000000ff0900728c */ /* 0x000fc8000bf05300 */
[----:B------:R-:W-:-:S04]  /*0450*/  UISETP.EQ.OR.EX UP2, UPT, UR7, URZ, !UP0, UP1 ;  /* 0x000000ff0700728c */ /* 0x000fc8000c742710 */
[----:B------:R-:W-:-:S05]  /*0460*/  UP2UR UR50, UPR, URZ, 0x4 ;  /* 0x00000004ff327883 */ /* 0x000fca0008000000 */
[----:B------:R-:W-:Y:S07]  /*0470*/  BRA.U !UP2, `(.L_x_8) ;  /* 0x000000010a207547 */ /* 0x000fee000b800000 */
[----:B------:R-:W-:Y:S01]  /*0480*/  UISETP.NE.U32.AND UP2, UPT, UR6, URZ, UPT ;  /* 0x000000ff0600728c */ /* 0x000fe2000bf45070 */
[----:B-----5:R-:W-:Y:S01]  /*0490*/  FSETP.NEU.AND P0, PT, R49, RZ, PT ;  /* 0x000000ff3100720b */ /* 0x020fe20003f0d000 */
[----:B------:R-:W-:Y:S02]  /*04a0*/  USEL UR6, URZ, 0xffffffff, UP0 ;  /* 0xffffffffff067887 */ /* 0x000fe40008000000 */
[----:B------:R-:W-:-:S10]  /*04b0*/  UISETP.NE.AND.EX UP2, UPT, UR7, URZ, UPT, UP2 ;  /* 0x000000ff0700728c */ /* 0x000fd4000bf45320 */
[----:B------:R-:W-:Y:S01]  /*04c0*/  VOTEU.ANY UP1, P0 ;  /* 0x0000000000ff7886 */ /* 0x000fe20000020100 */
[----:B------:R-:W-:-:S04]  /*04d0*/  @!UP2 USEL UR6, URZ, 0xffffffff, UP1 ;  /* 0xffffffffff06a887 */ /* 0x000fc80008800000 */
[----:B------:R-:W-:-:S04]  /*04e0*/  ULOP3.LUT UR6, UR6, 0x1, URZ, 0xc0, !UPT ;  /* 0x0000000106067892 */ /* 0x000fc8000f8ec0ff */
[----:B------:R-:W-:-:S11]  /*04f0*/  UISETP.NE.U32.AND UP5, UPT, UR6, 0x1, UPT ;  /* 0x000000010600788c */ /* 0x000fd6000bfa5070 */
.L_x_8:
[----:B------:R-:W3:Y:S01]  /*0500*/  SHFL.IDX PT, R0, R102, RZ, 0x1f ;  /* 0x00001fff66007589 */ /* 0x000ee200000e0000 */
[----:B------:R-:W-:-:S04]  /*0510*/  UISETP.NE.AND UP1, UPT, UR10, 0x2, UPT ;  /* 0x000000020a00788c */ /* 0x000fc8000bf25270 */
[----:B------:R-:W-:Y:S02]  /*0520*/  UISETP.EQ.AND UP2, UPT, UR5, URZ, !UP1 ;  /* 0x000000ff0500728c */ /* 0x000fe4000cf42270 */
[----:B------:R-:W-:-:S04]  /*0530*/  USEL UR6, URZ, 0x1, UP1 ;  /* 0x00000001ff067887 */ /* 0x000fc80008800000 */
[----:B------:R-:W-:Y:S02]  /*0540*/  PLOP3.LUT P5, PT, P1, PT, UP2, 0x80, 0x8 ;  /* 0x000000000008781c */ /* 0x000fe40000faf028 */
[----:B---3--:R-:W-:-:S13]  /*0550*/  ISETP.NE.AND P0, PT, R0, RZ, PT ;  /* 0x000000ff0000720c */ /* 0x008fda0003f05270 */
[----:B------:R-:W-:Y:S05]  /*0560*/  @P0 BRA `(.L_x_9) ;  /* 0x0000000000440947 */ /* 0x000fea0003800000 */
[----:B------:R-:W-:Y:S01]  /*0570*/  UMOV UR8, 0x400 ;  /* 0x0000040000087882 */ /* 0x000fe20000000000 */
[----:B------:R-:W-:Y:S01]  /*0580*/  UMOV UR7, 0x1 ;  /* 0x0000000100077882 */ /* 0x000fe20000000000 */
[----:B------:R-:W-:Y:S02]  /*0590*/  ULEA UR8, UR37, UR8, 0x18 ;  /* 0x0000000825087291 */ /* 0x000fe4000f8ec0ff */
[----:B------:R-:W-:-:S04]  /*05a0*/  UIADD3 UR12, UPT, UPT, -UR7, 0x100000, URZ ;  /* 0x00100000070c7890 */ /* 0x000fc8000fffe1ff */
[----:B------:R-:W-:Y:S02]  /*05b0*/  USHF.L.U32 UR13, UR12, 0xb, URZ ;  /* 0x0000000b0c0d7899 */ /* 0x000fe400080006ff */
[----:B------:R-:W-:Y:S01]  /*05c0*/  USHF.L.U32 UR12, UR12, 0x1, URZ ;  /* 0x000000010c0c7899 */ /* 0x000fe200080006ff */
[----:B------:R-:W-:Y:S01]  /*05d0*/  ELECT P0, URZ, PT ;  /* 0x0000000000ff782f */ /* 0x000fe20003800000 */
[----:B------:R-:W3:Y:S10]  /*05e0*/  FENCE.VIEW.ASYNC.S ;  /* 0x00000000000073c6 */ /* 0x000ef40000000000 */
[----:B---3--:R3:W4:Y:S01]  /*05f0*/  SYNCS.EXCH.64 URZ, [UR8], UR12 ;  /* 0x0000000c08ff75b2 */ /* 0x0087220008000100 */
[----:B------:R3:W1:Y:S01]  /*0600*/  SYNCS.EXCH.64 URZ, [UR8+0x20], UR12 ;  /* 0x0000200c08ff75b2 */ /* 0x0006620008000100 */
[----:B------:R3:W1:Y:S01]  /*0610*/  SYNCS.EXCH.64 URZ, [UR8+0x8], UR12 ;  /* 0x0000080c08ff75b2 */ /* 0x0006620008000100 */
[----:B------:R3:W1:Y:S01]  /*0620*/  SYNCS.EXCH.64 URZ, [UR8+0x28], UR12 ;  /* 0x0000280c08ff75b2 */ /* 0x0006620008000100 */
[----:B------:R3:W1:Y:S01]  /*0630*/  SYNCS.EXCH.64 URZ, [UR8+0x10], UR12 ;  /* 0x0000100c08ff75b2 */ /* 0x0006620008000100 */
[----:B------:R3:W1:Y:S01]  /*0640*/  SYNCS.EXCH.64 URZ, [UR8+0x30], UR12 ;  /* 0x0000300c08ff75b2 */ /* 0x0006620008000100 */
[----:B------:R3:W1:Y:S01]  /*0650*/  SYNCS.EXCH.64 URZ, [UR8+0x18], UR12 ;  /* 0x0000180c08ff75b2 */ /* 0x0006620008000100 */
[----:B------:R3:W1:Y:S01]  /*0660*/  SYNCS.EXCH.64 URZ, [UR8+0x38], UR12 ;  /* 0x0000380c08ff75b2 */ /* 0x0006620008000100 */
[----:B------:R-:W-:Y:S01]  /*0670*/  NOP ;  /* 0x0000000000007918 */ /* 0x000fe20000000000 */
.L_x_9:
[----:B------:R-:W2:Y:S01]  /*0680*/  SHFL.IDX PT, R0, R102, RZ, 0x1f ;  /* 0x00001fff66007589 */ /* 0x000ea200000e0000 */
[----:B------:R-:W-:Y:S01]  /*0690*/  NOP ;  /* 0x0000000000007918 */ /* 0x000fe20000000000 */
[----:B--2---:R-:W-:-:S13]  /*06a0*/  ISETP.NE.AND P0, PT, R0, 0x1, PT ;  /* 0x000000010000780c */ /* 0x004fda0003f05270 */
[----:B------:R-:W-:Y:S05]  /*06b0*/  @P0 BRA `(.L_x_10) ;  /* 0x0000000000540947 */ /* 0x000fea0003800000 */
[----:B------:R-:W-:Y:S01]  /*06c0*/  UMOV UR9, 0x400 ;  /* 0x0000040000097882 */ /* 0x000fe20000000000 */
[----:B---3--:R-:W-:Y:S01]  /*06d0*/  UMOV UR8, 0x20 ;  /* 0x0000002000087882 */ /* 0x008fe20000000000 */
[----:B------:R-:W-:Y:S01]  /*06e0*/  UMOV UR7, 0x80 ;  /* 0x0000008000077882 */ /* 0x000fe20000000000 */
[----:B------:R-:W-:Y:S02]  /*06f0*/  ULEA UR9, UR37, UR9, 0x18 ;  /* 0x0000000925097291 */ /* 0x000fe4000f8ec0ff */
[----:B------:R-:W-:-:S04]  /*0700*/  UIADD3 UR12, UPT, UPT, -UR8, 0x100000, URZ ;  /* 0x00100000080c7890 */ /* 0x000fc8000fffe1ff */
[----:B------:R-:W-:Y:S02]  /*0710*/  USHF.L.U32 UR13, UR12, 0xb, URZ ;  /* 0x0000000b0c0d7899 */ /* 0x000fe400080006ff */
[----:B------:R-:W-:Y:S02]  /*0720*/  USHF.L.U32 UR12, UR12, 0x1, URZ ;  /* 0x000000010c0c7899 */ /* 0x000fe400080006ff */
[----:B------:R-:W-:-:S04]  /*0730*/  UIADD3 UR14, UPT, UPT, -UR7, 0x100000, URZ ;  /* 0x00100000070e7890 */ /* 0x000fc8000fffe1ff */
[----:B------:R-:W-:Y:S02]  /*0740*/  USHF.L.U32 UR15, UR14, 0xb, URZ ;  /* 0x0000000b0e0f7899 */ /* 0x000fe400080006ff */
[----:B------:R-:W-:Y:S01]  /*0750*/  USHF.L.U32 UR14, UR14, 0x1, URZ ;  /* 0x000000010e0e7899 */ /* 0x000fe200080006ff */
[----:B------:R-:W-:Y:S01]  /*0760*/  ELECT P0, URZ, PT ;  /* 0x0000000000ff782f */ /* 0x000fe20003800000 */
[----:B------:R-:W2:Y:S02]  /*0770*/  FENCE.VIEW.ASYNC.S ;  /* 0x00000000000073c6 */ /* 0x000ea40000000000 */
[----:B--2---:R2:W3:Y:S08]  /*0780*/  SYNCS.EXCH.64 URZ, [UR9+0x40], UR12 ;  /* 0x0000400c09ff75b2 */ /* 0x0044f00008000100 */
        /* <DEDUP_REMOVED lines=8> */
.L_x_10:
[----:B------:R-:W4:Y:S01]  /*0810*/  SHFL.IDX PT, R0, R102, RZ, 0x1f ;  /* 0x00001fff66007589 */ /* 0x000f2200000e0000 */
[----:B------:R-:W-:Y:S01]  /*0820*/  NOP ;  /* 0x0000000000007918 */ /* 0x000fe20000000000 */
[----:B----4-:R-:W-:-:S13]  /*0830*/  ISETP.NE.AND P0, PT, R0, 0x3, PT ;  /* 0x000000030000780c */ /* 0x010fda0003f05270 */
[----:B------:R-:W-:Y:S05]  /*0840*/  @P0 BRA `(.L_x_11) ;  /* 0x00000000002c0947 */ /* 0x000fea0003800000 */
[----:B---3--:R-:W-:Y:S01]  /*0850*/  UMOV UR8, 0x400 ;  /* 0x0000040000087882 */ /* 0x008fe20000000000 */
[----:B------:R-:W-:Y:S01]  /*0860*/  UMOV UR7, 0x20 ;  /* 0x0000002000077882 */ /* 0x000fe20000000000 */
[----:B------:R-:W-:Y:S02]  /*0870*/  ULEA UR8, UR37, UR8, 0x18 ;  /* 0x0000000825087291 */ /* 0x000fe4000f8ec0ff */
[----:B--2---:R-:W-:-:S04]  /*0880*/  UIADD3 UR12, UPT, UPT, -UR7, 0x100000, URZ ;  /* 0x00100000070c7890 */ /* 0x004fc8000fffe1ff */
[----:B------:R-:W-:Y:S02]  /*0890*/  USHF.L.U32 UR13, UR12, 0xb, URZ ;  /* 0x0000000b0c0d7899 */ /* 0x000fe400080006ff */
[----:B------:R-:W-:Y:S01]  /*08a0*/  USHF.L.U32 UR12, UR12, 0x1, URZ ;  /* 0x000000010c0c7899 */ /* 0x000fe200080006ff */
[----:B------:R-:W-:Y:S01]  /*08b0*/  ELECT P0, URZ, PT ;  /* 0x0000000000ff782f */ /* 0x000fe20003800000 */
[----:B------:R-:W2:Y:S10]  /*08c0*/  FENCE.VIEW.ASYNC.S ;  /* 0x00000000000073c6 */ /* 0x000eb40000000000 */
[----:B--2---:R4:W2:Y:S01]  /*08d0*/  SYNCS.EXCH.64 URZ, [UR8+0x80], UR12 ;  /* 0x0000800c08ff75b2 */ /* 0x0048a20008000100 */
[----:B------:R4:W3:Y:S02]  /*08e0*/  SYNCS.EXCH.64 URZ, [UR8+0x88], UR12 ;  /* 0x0000880c08ff75b2 */ /* 0x0008e40008000100 */
[----:B----4-:R-:W-:Y:S01]  /*08f0*/  NOP ;  /* 0x0000000000007918 */ /* 0x010fe20000000000 */
.L_x_11:
[----:B------:R-:W4:Y:S01]  /*0900*/  SHFL.IDX PT, R0, R102, RZ, 0x1f ;  /* 0x00001fff66007589 */ /* 0x000f2200000e0000 */
[----:B------:R-:W-:Y:S01]  /*0910*/  NOP ;  /* 0x0000000000007918 */ /* 0x000fe20000000000 */
[----:B----4-:R-:W-:-:S13]  /*0920*/  ISETP.NE.AND P0, PT, R0, 0x4, PT ;  /* 0x000000040000780c */ /* 0x010fda0003f05270 */
[----:B------:R-:W-:Y:S05]  /*0930*/  @P0 BRA `(.L_x_12) ;  /* 0x0000000000480947 */ /* 0x000fea0003800000 */
[----:B--2---:R-:W-:Y:S01]  /*0940*/  UMOV UR9, 0x1e0 ;  /* 0x000001e000097882 */ /* 0x004fe20000000000 */
[----:B---3--:R-:W-:Y:S01]  /*0950*/  UMOV UR8, 0x400 ;  /* 0x0000040000087882 */ /* 0x008fe20000000000 */
[----:B------:R-:W-:Y:S01]  /*0960*/  USEL UR9, UR9, 0x1a0, UP5 ;  /* 0x000001a009097887 */ /* 0x000fe2000a800000 */
        /* <DEDUP_REMOVED lines=10> */
[----:B--2---:R4:W2:Y:S08]  /*0a10*/  SYNCS.EXCH.64 URZ, [UR8+0x90], UR12 ;  /* 0x0000900c08ff75b2 */ /* 0x0048b00008000100 */
[----:B------:R4:W3:Y:S01]  /*0a20*/  SYNCS.EXCH.64 URZ, [UR8+0xa0], UR14 ;  /* 0x0000a00e08ff75b2 */ /* 0x0008e20008000100 */
[----:B------:R4:W1:Y:S01]  /*0a30*/  SYNCS.EXCH.64 URZ, [UR8+0x98], UR12 ;  /* 0x0000980c08ff75b2 */ /* 0x0008620008000100 */
[----:B------:R4:W1:Y:S02]  /*0a40*/  SYNCS.EXCH.64 URZ, [UR8+0xa8], UR14 ;  /* 0x0000a80e08ff75b2 */ /* 0x0008640008000100 */
[----:B----4-:R-:W-:Y:S01]  /*0a50*/  NOP ;  /* 0x0000000000007918 */ /* 0x010fe20000000000 */
.L_x_12:
[----:B------:R-:W4:Y:S01]  /*0a60*/  SHFL.IDX PT, R0, R102, RZ, 0x1f ;  /* 0x00001fff66007589 */ /* 0x000f2200000e0000 */
[----:B------:R-:W-:Y:S01]  /*0a70*/  NOP ;  /* 0x0000000000007918 */ /* 0x000fe20000000000 */
[----:B----4-:R-:W-:-:S13]  /*0a80*/  ISETP.NE.AND P0, PT, R0, 0x5, PT ;  /* 0x000000050000780c */ /* 0x010fda0003f05270 */
[----:B------:R-:W-:Y:S05]  /*0a90*/  @P0 BRA `(.L_x_13) ;  /* 0x0000000000540947 */ /* 0x000fea0003800000 */
[----:B--2---:R-:W-:Y:S01]  /*0aa0*/  UMOV UR9, 0x400 ;  /* 0x0000040000097882 */ /* 0x004fe20000000000 */
        /* <DEDUP_REMOVED lines=14> */
[----:B------:R4:W1:Y:S01]  /*0b90*/  SYNCS.EXCH.64 URZ, [UR9+0xd8], UR14 ;  /* 0x0000d80e09ff75b2 */ /* 0x0008620008000100 */
[----:B------:R4:W1:Y:S01]  /*0ba0*/  SYNCS.EXCH.64 URZ, [UR9+0xc0], UR12 ;  /* 0x0000c00c09ff75b2 */ /* 0x0008620008000100 */
[----:B------:R4:W1:Y:S01]  /*0bb0*/  SYNCS.EXCH.64 URZ, [UR9+0xe0], UR14 ;  /* 0x0000e00e09ff75b2 */ /* 0x0008620008000100 */
[----:B------:R4:W1:Y:S01]  /*0bc0*/  SYNCS.EXCH.64 URZ, [UR9+0xc8], UR12 ;  /* 0x0000c80c09ff75b2 */ /* 0x0008620008000100 */
[----:B------:R4:W1:Y:S02]  /*0bd0*/  SYNCS.EXCH.64 URZ, [UR9+0xe8], UR14 ;  /* 0x0000e80e09ff75b2 */ /* 0x0008640008000100 */
[----:B----4-:R-:W-:Y:S01]  /*0be0*/  NOP ;  /* 0x0000000000007918 */ /* 0x010fe20000000000 */
.L_x_13:
[----:B------:R-:W4:Y:S01]  /*0bf0*/  SHFL.IDX PT, R0, R102, RZ, 0x1f ;  /* 0x00001fff66007589 */ /* 0x000f2200000e0000 */
[----:B------:R-:W-:Y:S01]  /*0c00*/  ISETP.NE.OR P1, PT, RZ, UR10, !P1 ;  /* 0x0000000aff007c0c */ /* 0x000fe2000cf25670 */
        /* <DEDUP_REMOVED lines=12> */
[----:B------:R4:W3:Y:S01]  /*0cd0*/  SYNCS.EXCH.64 URZ, [UR8+0x100], UR12 ;  /* 0x0001000c08ff75b2 */ /* 0x0008e20008000100 */
[----:B------:R4:W1:Y:S01]  /*0ce0*/  SYNCS.EXCH.64 URZ, [UR8+0xf8], UR12 ;  /* 0x0000f80c08ff75b2 */ /* 0x0008620008000100 */
[----:B------:R4:W1:Y:S02]  /*0cf0*/  SYNCS.EXCH.64 URZ, [UR8+0x108], UR12 ;  /* 0x0001080c08ff75b2 */ /* 0x0008640008000100 */
[----:B----4-:R-:W-:Y:S01]  /*0d00*/  NOP ;  /* 0x0000000000007918 */ /* 0x010fe20000000000 */
.L_x_14:
[----:B------:R-:W-:Y:S01]  /*0d10*/  VOTEU.ALL UP1, P1 ;  /* 0x0000000000ff7886 */ /* 0x000fe20000820000 */
[----:B---3--:R-:W3:Y:S01]  /*0d20*/  LDCU UR8, c[0x0][0x36c] ;  /* 0x00006d80ff0877ac */ /* 0x008ee20008000800 */
[----:B------:R-:W-:Y:S01]  /*0d30*/  NOP ;  /* 0x0000000000007918 */ /* 0x000fe20000000000 */
[----:B------:R-:W-:Y:S01]  /*0d40*/  LOP3.LUT R10, R109, 0x1f, RZ, 0xc0, !PT ;  /* 0x0000001f6d0a7812 */ /* 0x000fe200078ec0ff */
[----:B--2---:R-:W-:Y:S01]  /*0d50*/  UMOV UR12, 0x20 ;  /* 0x00000020000c7882 */ /* 0x004fe20000000000 */
[----:B------:R-:W-:Y:S01]  /*0d60*/  @!UP1 UMOV UR7, 0x400 ;  /* 0x0000040000079882 */ /* 0x000fe20000000000 */
[----:B------:R-:W-:-:S04]  /*0d70*/  @!UP1 UIADD3 UR12, UPT, UPT, -UR12, 0x100000, URZ ;  /* 0x001000000c0c9890 */ /* 0x000fc8000fffe1ff */
[----:B------:R-:W-:Y:S02]  /*0d80*/  @!UP1 USHF.L.U32 UR13, UR12, 0xb, URZ ;  /* 0x0000000b0c0d9899 */ /* 0x000fe400080006ff */
[----:B------:R-:W-:Y:S02]  /*0d90*/  @!UP1 USHF.L.U32 UR12, UR12, 0x1, URZ ;  /* 0x000000010c0c9899 */ /* 0x000fe400080006ff */
[----:B------:R-:W-:Y:S01]  /*0da0*/  @!UP1 ULEA UR7, UR37, UR7, 0x18 ;  /* 0x0000000725079291 */ /* 0x000fe2000f8ec0ff */
[----:B------:R-:W-:Y:S01]  /*0db0*/  VOTEU.ALL UP1, P1 ;  /* 0x0000000000ff7886 */ /* 0x000fe20000820000 */
[----:B------:R-:W-:Y:S01]  /*0dc0*/  UISETP.NE.AND UP4, UPT, UR10, URZ, UPT ;  /* 0x000000ff0a00728c */ /* 0x000fe2000bf85270 */
[----:B------:R-:W2:Y:S09]  /*0dd0*/  FENCE.VIEW.ASYNC.S ;  /* 0x00000000000073c6 */ /* 0x000eb20000000000 */
[----:B--2---:R2:W4:Y:S01]  /*0de0*/  @!UP1 SYNCS.EXCH.64 URZ, [UR7+0x110], UR12 ;  /* 0x0001100c07ff95b2 */ /* 0x0045220008000100 */
[----:B---3--:R-:W-:-:S09]  /*0df0*/  UISETP.EQ.U32.AND UP1, UPT, UR8, 0x1, UPT ;  /* 0x000000010800788c */ /* 0x008fd2000bf22070 */
[----:B------:R-:W-:Y:S05]  /*0e00*/  BRA.U !UP1, `(.L_x_15) ;  /* 0x0000000109087547 */ /* 0x000fea000b800000 */
[----:B-1--4-:R-:W-:Y:S01]  /*0e10*/  UCGABAR_ARV ;  /* 0x00000000000079c7 */ /* 0x012fe20008000000 */
[----:B------:R-:W-:Y:S05]  /*0e20*/  BRA `(.L_x_16) ;  /* 0x0000000000047947 */ /* 0x000fea0003800000 */
.L_x_15:
[----:B-1--4-:R-:W-:Y:S01]  /*0e30*/  NOP ;  /* 0x0000000000007918 */ /* 0x012fe20000000000 */
.L_x_16:
[----:B------:R-:W1:Y:S01]  /*0e40*/  S2R R15, SR_CTAID.Y ;  /* 0x00000000000f7919 */ /* 0x000e620000002600 */
[----:B------:R-:W-:-:S05]  /*0e50*/  CS2R.32 R95, SR_CgaSize ;  /* 0x00000000005f7805 */ /* 0x000fca0000008a00 */
[----:B------:R-:W-:-:S05]  /*0e60*/  IMAD R95, R95, -0xa0, RZ ;  /* 0xffffff605f5f7824 */ /* 0x000fca00078e02ff */
[----:B--2---:R-:W-:-:S14]  /*0e70*/  R2UR UR7, R95 ;  /* 0x000000005f0772ca */ /* 0x004fdc00000e0000 */
[----:B------:R-:W2:Y:S01]  /*0e80*/  LDCU UR7, c[0x0][UR7+0x2b4] ;  /* 0x00005680070777ac */ /* 0x000ea20008000800 */
[----:B------:R-:W-:-:S05]  /*0e90*/  CS2R.32 R0, SR_CgaSize ;  /* 0x0000000000007805 */ /* 0x000fca0000008a00 */
[----:B------:R-:W-:-:S06]  /*0ea0*/  IMAD R0, R0, -0xa0, RZ ;  /* 0xffffff6000007824 */ /* 0x000fcc00078e02ff */
[----:B------:R-:W3:Y:S01]  /*0eb0*/  LDC R0, c[0x0][R0+0x2a4] ;  /* 0x0000a90000007b82 */ /* 0x000ee20000000800 */
[----:B------:R-:W-:Y:S01]  /*0ec0*/  PRMT R8, RZ, 0x7610, R8 ;  /* 0x00007610ff087816 */ /* 0x000fe20000000008 */
[----:B------:R-:W4:Y:S01]  /*0ed0*/  S2R R9, SR_CTAID.X ;  /* 0x0000000000097919 */ /* 0x000f220000002500 */
[----:B------:R-:W-:-:S05]  /*0ee0*/  CS2R.32 R95, SR_CgaSize ;  /* 0x00000000005f7805 */ /* 0x000fca0000008a00 */
[----:B------:R-:W-:-:S05]  /*0ef0*/  IMAD R95, R95, -0xa0, RZ ;  /* 0xffffff605f5f7824 */ /* 0x000fca00078e02ff */
[----:B------:R-:W-:-:S14]  /*0f00*/  R2UR UR8, R95 ;  /* 0x000000005f0872ca */ /* 0x000fdc00000e0000 */
[----:B------:R-:W3:Y:S01]  /*0f10*/  LDCU UR8, c[0x0][UR8+0x2b0] ;  /* 0x00005600080877ac */ /* 0x000ee20008000800 */
[----:B------:R-:W-:Y:S01]  /*0f20*/  UISETP.NE.AND UP2, UPT, UR10, 0x2, UPT ;  /* 0x000000020a00788c */ /* 0x000fe2000bf45270 */
[----:B------:R-:W2:Y:S01]  /*0f30*/  LDC R11, c[0x0][0xb24] ;  /* 0x0002c900ff0b7b82 */ /* 0x000ea20000000800 */
[----:B------:R-:W-:-:S05]  /*0f40*/  CS2R.32 R2, SR_CgaSize ;  /* 0x0000000000027805 */ /* 0x000fca0000008a00 */
[----:B------:R-:W-:-:S06]  /*0f50*/  IMAD R2, R2, -0xa0, RZ ;  /* 0xffffff6002027824 */ /* 0x000fcc00078e02ff */
[----:B------:R-:W3:Y:S08]  /*0f60*/  LDC R2, c[0x0][R2+0x2a0] ;  /* 0x0000a80002027b82 */ /* 0x000ef00000000800 */
[----:B------:R-:W3:Y:S01]  /*0f70*/  LDC R40, c[0x0][0xb24] ;  /* 0x0002c900ff287b82 */ /* 0x000ee20000000800 */
[----:B-1----:R-:W-:-:S07]  /*0f80*/  I2FP.F32.U32 R94, R15 ;  /* 0x0000000f005e7245 */ /* 0x002fce0000201000 */
[----:B------:R-:W1:Y:S01]  /*0f90*/  S2UR UR36, SR_CTAID.Z ;  /* 0x00000000002479c3 */ /* 0x000e620000002700 */
[----:B--2---:R-:W-:Y:S01]  /*0fa0*/  ISETP.GE.AND P0, PT, R11, 0x1, PT ;  /* 0x000000010b00780c */ /* 0x004fe20003f06270 */
[----:B----4-:R-:W-:Y:S01]  /*0fb0*/  IMAD.MOV.U32 R14, RZ, RZ, R9 ;  /* 0x000000ffff0e7224 */ /* 0x010fe200078e0009 */
[----:B------:R-:W-:Y:S01]  /*0fc0*/  I2FP.F32.U32 R95, R9 ;  /* 0x00000009005f7245 */ /* 0x000fe20000201000 */
[----:B------:R-:W-:Y:S01]  /*0fd0*/  FMUL R94, R94, UR7 ;  /* 0x000000075e5e7c20 */ /* 0x000fe20008400000 */
[----:B------:R-:W2:Y:S03]  /*0fe0*/  LDCU UR7, c[0x0][0xb30] ;  /* 0x00016600ff0777ac */ /* 0x000ea60008000800 */
[----:B---3--:R-:W-:Y:S02]  /*0ff0*/  FMUL R95, R95, UR8 ;  /* 0x000000085f5f7c20 */ /* 0x008fe40008400000 */
[----:B------:R-:W3:Y:S08]  /*1000*/  F2I.U32.TRUNC.NTZ R94, R94 ;  /* 0x0000005e005e7305 */ /* 0x000ef0000020f000 */
[----:B------:R-:W4:Y:S01]  /*1010*/  F2I.U32.TRUNC.NTZ R95, R95 ;  /* 0x0000005f005f7305 */ /* 0x000f22000020f000 */
[----:B--2---:R-:W-:Y:S01]  /*1020*/  UISETP.NE.AND UP3, UPT, UR7, 0x1, UPT ;  /* 0x000000010700788c */ /* 0x004fe2000bf65270 */
[----:B---3--:R-:W-:-:S05]  /*1030*/  IADD3 R94, PT, PT, -R94, RZ, RZ ;  /* 0x000000ff5e5e7210 */ /* 0x008fca0007ffe1ff */
[----:B------:R-:W-:Y:S01]  /*1040*/  IMAD R94, R0, R94, R15 ;  /* 0x0000005e005e7224 */ /* 0x000fe200078e020f */
[----:B------:R-:W-:Y:S01]  /*1050*/  PRMT R0, RZ, 0x7610, R0 ;  /* 0x00007610ff007816 */ /* 0x000fe20000000000 */
[----:B----4-:R-:W-:-:S04]  /*1060*/  IMAD.MOV R95, RZ, RZ, -R95 ;  /* 0x000000ffff5f7224 */ /* 0x010fc800078e0a5f */
[----:B------:R-:W-:Y:S01]  /*1070*/  IMAD R95, R2, R95, R9 ;  /* 0x0000005f025f7224 */ /* 0x000fe200078e0209 */
[----:B-1----:R-:W-:Y:S06]  /*1080*/  BRA.U UP4, `(.L_x_17) ;  /* 0x0000000104247547 */ /* 0x002fec000b800000 */
[----:B------:R-:W-:Y:S01]  /*1090*/  ISETP.NE.AND P1, PT, R94, RZ, PT ;  /* 0x000000ff5e00720c */ /* 0x000fe20003f25270 */
[----:B------:R-:W-:Y:S01]  /*10a0*/  IMAD.MOV.U32 R0, RZ, RZ, 0x3 ;  /* 0x00000003ff007424 */ /* 0x000fe200078e00ff */
[C---:B------:R-:W-:Y:S02]  /*10b0*/  LOP3.LUT R2, R95.reuse, 0xfffffffe, RZ, 0xc0, !PT ;  /* 0xfffffffe5f027812 */ /* 0x040fe400078ec0ff */
[----:B------:R-:W-:Y:S02]  /*10c0*/  ISETP.LT.U32.OR P1, PT, R95, 0x2, !P1 ;  /* 0x000000025f00780c */ /* 0x000fe40004f21470 */
[----:B------:R-:W-:Y:S02]  /*10d0*/  SHF.L.U32 R0, R0, R2, RZ ;  /* 0x0000000200007219 */ /* 0x000fe400000006ff */
[----:B------:R-:W-:Y:S02]  /*10e0*/  SEL R4, RZ, 0x1, !P1 ;  /* 0x00000001ff047807 */ /* 0x000fe40004800000 */
[----:B------:R-:W-:-:S05]  /*10f0*/  SEL R3, RZ, 0x2, !P1 ;  /* 0x00000002ff037807 */ /* 0x000fca0004800000 */
[----:B------:R-:W-:-:S05]  /*1100*/  IMAD.IADD R3, R4, 0x1, R3 ;  /* 0x0000000104037824 */ /* 0x000fca00078e0203 */
[----:B------:R-:W-:Y:S02]  /*1110*/  PRMT R8, R3, 0x7610, R8 ;  /* 0x0000761003087816 */ /* 0x000fe40000000008 */
.L_x_17:
[----:B------:R-:W-:Y:S05]  /*1120*/  @!P0 BRA `(.L_x_18) ;  /* 0x0000000000b88947 */ /* 0x000fea0003800000 */
[----:B------:R-:W1:Y:S01]  /*1130*/  LDC.64 R4, c[0x0][0xb18] ;  /* 0x0002c600ff047b82 */ /* 0x000e620000000a00 */
[----:B------:R-:W-:-:S07]  /*1140*/  ISETP.NE.AND P0, PT, R11, 0x1, PT ;  /* 0x000000010b00780c */ /* 0x000fce0003f05270 */
[----:B------:R-:W2:Y:S08]  /*1150*/  LDC R14, c[0x0][0xb0c] ;  /* 0x0002c300ff0e7b82 */ /* 0x000eb00000000800 */
[----:B------:R-:W3:Y:S08]  /*1160*/  LDC R16, c[0x0][0x370] ;  /* 0x0000dc00ff107b82 */ /* 0x000ef00000000800 */
[----:B------:R-:W4:Y:S01]  /*1170*/  LDC R13, c[0x0][0x374] ;  /* 0x0000dd00ff0d7b82 */ /* 0x000f220000000800 */
[----:B-1----:R-:W-:-:S07]  /*1180*/  ISETP.NE.AND P1, PT, R4, 0x1, PT ;  /* 0x000000010400780c */ /* 0x002fce0003f25270 */
[----:B------:R-:W3:Y:S01]  /*1190*/  LDC.64 R6, c[0x0][0xb10] ;  /* 0x0002c400ff067b82 */ /* 0x000ee20000000a00 */
[----:B--2---:R-:W-:-:S07]  /*11a0*/  ISETP.NE.AND P2, PT, R14, 0x1, PT ;  /* 0x000000010e00780c */ /* 0x004fce0003f45270 */
[----:B------:R-:W1:Y:S08]  /*11b0*/  LDC R12, c[0x0][0xb20] ;  /* 0x0002c800ff0c7b82 */ /* 0x000e700000000800 */
[----:B------:R-:W2:Y:S01]  /*11c0*/  LDC.64 R2, c[0x0][0xb28] ;  /* 0x0002ca00ff027b82 */ /* 0x000ea20000000a00 */
[----:B----4-:R-:W-:-:S04]  /*11d0*/  IMAD.HI.U32 R17, R13, R5, RZ ;  /* 0x000000050d117227 */ /* 0x010fc800078e00ff */
[----:B------:R-:W-:-:S04]  /*11e0*/  IMAD.HI.U32 R5, R15, R5, RZ ;  /* 0x000000050f057227 */ /* 0x000fc800078e00ff */
[----:B---3--:R-:W-:-:S05]  /*11f0*/  IMAD.HI.U32 R18, R16, R6, RZ ;  /* 0x0000000610127227 */ /* 0x008fca00078e00ff */
[-C--:B------:R-:W-:Y:S01]  /*1200*/  @P2 SHF.R.U32.HI R16, RZ, R7.reuse, R18 ;  /* 0x00000007ff102219 */ /* 0x080fe20000011612 */
[----:B------:R-:W-:Y:S01]  /*1210*/  IMAD.HI.U32 R18, R9, R6, RZ ;  /* 0x0000000609127227 */ /* 0x000fe200078e00ff */
[-C--:B-1----:R-:W-:Y:S02]  /*1220*/  @P1 SHF.R.U32.HI R13, RZ, R12.reuse, R17 ;  /* 0x0000000cff0d1219 */ /* 0x082fe40000011611 */
[----:B------:R-:W-:Y:S02]  /*1230*/  SHF.R.U32.HI R5, RZ, R12, R5 ;  /* 0x0000000cff057219 */ /* 0x000fe40000011605 */
[----:B------:R-:W-:Y:S02]  /*1240*/  SHF.R.U32.HI R18, RZ, R7, R18 ;  /* 0x00000007ff127219 */ /* 0x000fe40000011612 */
[----:B------:R-:W-:Y:S01]  /*1250*/  SEL R5, R15, R5, !P1 ;  /* 0x000000050f057207 */ /* 0x000fe20004800000 */
[----:B--2---:R-:W-:Y:S01]  /*1260*/  IMAD.HI.U32 R17, R13, R2, RZ ;  /* 0x000000020d117227 */ /* 0x004fe200078e00ff */
[----:B------:R-:W-:-:S03]  /*1270*/  SEL R18, R9, R18, !P2 ;  /* 0x0000001209127207 */ /* 0x000fc60005000000 */
[----:B------:R-:W-:Y:S01]  /*1280*/  IMAD.HI.U32 R6, R16, R2, RZ ;  /* 0x0000000210067227 */ /* 0x000fe200078e00ff */
[----:B------:R-:W-:-:S04]  /*1290*/  @P0 SHF.R.U32.HI R13, RZ, R3, R17 ;  /* 0x00000003ff0d0219 */ /* 0x000fc80000011611 */
[----:B------:R-:W-:Y:S01]  /*12a0*/  @P0 SHF.R.U32.HI R16, RZ, R3, R6 ;  /* 0x00000003ff100219 */ /* 0x000fe20000011606 */
[----:B------:R-:W-:-:S04]  /*12b0*/  IMAD R13, R13, R11, RZ ;  /* 0x0000000b0d0d7224 */ /* 0x000fc800078e02ff */
[----:B------:R-:W-:Y:S01]  /*12c0*/  IMAD R6, R16, R11, RZ ;  /* 0x0000000b10067224 */ /* 0x000fe200078e02ff */
[----:B------:R-:W-:-:S04]  /*12d0*/  ISETP.GE.AND P1, PT, R5, R13, PT ;  /* 0x0000000d0500720c */ /* 0x000fc80003f26270 */
[----:B------:R-:W-:Y:S01]  /*12e0*/  ISETP.GE.OR P1, PT, R18, R6, P1 ;  /* 0x000000061200720c */ /* 0x000fe20000f26670 */
[----:B------:R-:W-:-:S05]  /*12f0*/  IMAD.HI.U32 R6, R5, R2, RZ ;  /* 0x0000000205067227 */ /* 0x000fca00078e00ff */
[----:B------:R-:W-:-:S04]  /*1300*/  SHF.R.U32.HI R6, RZ, R3, R6 ;  /* 0x00000003ff067219 */ /* 0x000fc80000011606 */
[----:B------:R-:W-:-:S03]  /*1310*/  SEL R6, R5, R6, !P0 ;  /* 0x0000000605067207 */ /* 0x000fc60004000000 */
[----:B------:R-:W-:Y:S01]  /*1320*/  @!P1 IMAD.HI.U32 R7, R18, R2, RZ ;  /* 0x0000000212079227 */ /* 0x000fe200078e00ff */
[----:B------:R-:W-:-:S04]  /*1330*/  IADD3 R2, PT, PT, -R6, RZ, RZ ;  /* 0x000000ff06027210 */ /* 0x000fc80007ffe1ff */
[----:B------:R-:W-:Y:S01]  /*1340*/  @!P1 SHF.R.U32.HI R3, RZ, R3, R7 ;  /* 0x00000003ff039219 */ /* 0x000fe20000011607 */
[----:B------:R-:W-:Y:S01]  /*1350*/  IMAD R2, R11, R2, R5 ;  /* 0x000000020b027224 */ /* 0x000fe200078e0205 */
[----:B------:R-:W-:Y:S02]  /*1360*/  IADD3 R7, PT, PT, -R5, RZ, RZ ;  /* 0x000000ff05077210 */ /* 0x000fe40007ffe1ff */
[----:B------:R-:W-:-:S03]  /*1370*/  @!P1 SEL R3, R18, R3, !P0 ;  /* 0x0000000312039207 */ /* 0x000fc60004000000 */
[----:B------:R-:W-:Y:S02]  /*1380*/  IMAD R7, R4, R7, R15 ;  /* 0x0000000704077224 */ /* 0x000fe400078e020f */
[--C-:B------:R-:W-:Y:S02]  /*1390*/  @!P1 IMAD.IADD R6, R6, 0x1, -R3.reuse ;  /* 0x0000000106069824 */ /* 0x100fe400078e0a03 */
[----:B------:R-:W-:Y:S01]  /*13a0*/  @!P1 IMAD R3, R2, R16, R3 ;  /* 0x0000001002039224 */ /* 0x000fe200078e0203 */
[----:B------:R-:W-:Y:S01]  /*13b0*/  IADD3 R2, PT, PT, -R18, RZ, RZ ;  /* 0x000000ff12027210 */ /* 0x000fe20007ffe1ff */
[----:B------:R-:W-:Y:S02]  /*13c0*/  @!P1 IMAD R5, R6, R11, R18 ;  /* 0x0000000b06059224 */ /* 0x000fe400078e0212 */
[----:B------:R-:W-:Y:S02]  /*13d0*/  @!P1 IMAD.MOV.U32 R18, RZ, RZ, R3 ;  /* 0x000000ffff129224 */ /* 0x000fe400078e0003 */
[----:B------:R-:W-:-:S02]  /*13e0*/  IMAD R2, R14, R2, R9 ;  /* 0x000000020e027224 */ /* 0x000fc400078e0209 */
[----:B------:R-:W-:Y:S02]  /*13f0*/  IMAD R15, R5, R4, R7 ;  /* 0x00000004050f7224 */ /* 0x000fe400078e0207 */
[----:B------:R-:W-:Y:S02]  /*1400*/  IMAD R14, R18, R14, R2 ;  /* 0x0000000e120e7224 */ /* 0x000fe400078e0202 */
.L_x_18:
[----:B------:R-:W-:Y:S05]  /*1410*/  BRA.U UP3, `(.L_x_19) ;  /* 0x0000000103407547 */ /* 0x000fea000b800000 */
[----:B------:R-:W1:Y:S08]  /*1420*/  LDC.64 R4, c[0x0][0xb10] ;  /* 0x0002c400ff047b82 */ /* 0x000e700000000a00 */
[----:B------:R-:W2:Y:S08]  /*1430*/  LDC.64 R2, c[0x0][0xb18] ;  /* 0x0002c600ff027b82 */ /* 0x000eb00000000a00 */
[----:B------:R-:W3:Y:S08]  /*1440*/  LDC R6, c[0x0][0xb20] ;  /* 0x0002c800ff067b82 */ /* 0x000ef00000000800 */
[----:B------:R-:W4:Y:S01]  /*1450*/  LDC R7, c[0x0][0xb0c] ;  /* 0x0002c300ff077b82 */ /* 0x000f220000000800 */
[----:B-1----:R-:W-:-:S05]  /*1460*/  IMAD.HI.U32 R4, R14, R4, RZ ;  /* 0x000000040e047227 */ /* 0x002fca00078e00ff */
[----:B------:R-:W-:Y:S01]  /*1470*/  SHF.R.U32.HI R4, RZ, R5, R4 ;  /* 0x00000005ff047219 */ /* 0x000fe20000011604 */
[----:B--2---:R-:W-:Y:S01]  /*1480*/  IMAD.HI.U32 R3, R15, R3, RZ ;  /* 0x000000030f037227 */ /* 0x004fe200078e00ff */
[----:B------:R-:W-:-:S04]  /*1490*/  ISETP.NE.AND P0, PT, R2, 0x1, PT ;  /* 0x000000010200780c */ /* 0x000fc80003f05270 */
[----:B---3--:R-:W-:-:S04]  /*14a0*/  SHF.R.U32.HI R3, RZ, R6, R3 ;  /* 0x00000006ff037219 */ /* 0x008fc80000011603 */
[----:B------:R-:W-:Y:S02]  /*14b0*/  SEL R3, R15, R3, !P0 ;  /* 0x000000030f037207 */ /* 0x000fe40004000000 */
[----:B----4-:R-:W-:-:S04]  /*14c0*/  ISETP.NE.AND P1, PT, R7, 0x1, PT ;  /* 0x000000010700780c */ /* 0x010fc80003f25270 */
[----:B------:R-:W-:-:S05]  /*14d0*/  SEL R5, R14, R4, !P1 ;  /* 0x000000040e057207 */ /* 0x000fca0004800000 */
[----:B------:R-:W-:Y:S02]  /*14e0*/  IMAD.IADD R4, R3, 0x1, -R5 ;  /* 0x0000000103047824 */ /* 0x000fe400078e0a05 */
[----:B------:R-:W-:Y:S02]  /*14f0*/  IMAD.IADD R3, R5, 0x1, -R3 ;  /* 0x0000000105037824 */ /* 0x000fe400078e0a03 */
[----:B------:R-:W-:Y:S02]  /*1500*/  IMAD R14, R4, R7, R14 ;  /* 0x00000007040e7224 */ /* 0x000fe400078e020e */
[----:B------:R-:W-:Y:S02]  /*1510*/  IMAD R15, R3, R2, R15 ;  /* 0x00000002030f7224 */ /* 0x000fe400078e020f */
.L_x_19:
[----:B------:R-:W-:Y:S05]  /*1520*/  BRA.U !UP1, `(.L_x_20) ;  /* 0x00000001090c7547 */ /* 0x000fea000b800000 */
[----:B------:R-:W-:Y:S01]  /*1530*/  UCGABAR_WAIT ;  /* 0x0000000000007dc7 */ /* 0x000fe20008000000 */
[----:B------:R-:W-:Y:S01]  /*1540*/  CCTL.IVALL ;  /* 0x00000000ff00798f */ /* 0x000fe20002000000 */
[----:B------:R-:W-:Y:S05]  /*1550*/  BRA `(.L_x_21) ;  /* 0x0000000000047947 */ /* 0x000fea0003800000 */
.L_x_20:
[----:B------:R-:W-:Y:S06]  /*1560*/  BAR.SYNC.DEFER_BLOCKING 0x0 ;  /* 0x0000000000007b1d */ /* 0x000fec0000010000 */
.L_x_21:
[----:B------:R-:W-:Y:S05]  /*1570*/  BRA.U UP2, `(.L_x_22) ;  /* 0x00000015020c7547 */ /* 0x000fea000b800000 */
[----:B------:R-:W1:Y:S01]  /*1580*/  LDCU UR4, c[0x0][0x38c] ;  /* 0x00007180ff0477ac */ /* 0x000e620008000800 */
[----:B------:R-:W2:Y:S01]  /*1590*/  LDC R8, c[0x0][0x370] ;  /* 0x0000dc00ff087b82 */ /* 0x000ea20000000800 */
[C---:B------:R-:W-:Y:S01]  /*15a0*/  IMAD.SHL.U32 R19, R9.reuse, 0x80, RZ ;  /* 0x0000008009137824 */ /* 0x040fe200078e00ff */
[----:B------:R-:W-:Y:S01]  /*15b0*/  PLOP3.LUT P1, PT, PT, PT, UP5, 0x80, 0x8 ;  /* 0x000000000008781c */ /* 0x000fe20003f2f058 */
[----:B------:R-:W-:Y:S01]  /*15c0*/  UISETP.NE.AND UP1, UPT, UR10, URZ, UPT ;  /* 0x000000ff0a00728c */ /* 0x000fe2000bf25270 */
[----:B------:R-:W-:Y:S01]  /*15d0*/  ISETP.NE.AND P4, PT, R10, RZ, P5 ;  /* 0x000000ff0a00720c */ /* 0x000fe20002f85270 */
[----:B------:R-:W-:Y:S01]  /*15e0*/  IMAD.SHL.U32 R18, R9, 0x40, RZ ;  /* 0x0000004009127824 */ /* 0x000fe200078e00ff */
[----:B------:R-:W-:Y:S01]  /*15f0*/  PLOP3.LUT P1, PT, P1, PT, PT, 0x8, 0x80 ;  /* 0x000000000080781c */ /* 0x000fe20000f2e170 */
[----:B------:R-:W-:Y:S01]  /*1600*/  IMAD.MOV.U32 R17, RZ, RZ, 0x1 ;  /* 0x00000001ff117424 */ /* 0x000fe200078e00ff */
[----:B------:R-:W3:Y:S01]  /*1610*/  LDC R0, c[0x0][0x374] ;  /* 0x0000dd00ff007b82 */ /* 0x000ee20000000800 */
[----:B------:R-:W-:Y:S01]  /*1620*/  IMAD.MOV.U32 R16, RZ, RZ, RZ ;  /* 0x000000ffff107224 */ /* 0x000fe200078e00ff */
[----:B------:R-:W-:Y:S01]  /*1630*/  CS2R R12, SRZ ;  /* 0x00000000000c7805 */ /* 0x000fe2000001ff00 */
[----:B------:R-:W-:Y:S01]  /*1640*/  IMAD.MOV.U32 R11, RZ, RZ, 0x1 ;  /* 0x00000001ff0b7424 */ /* 0x000fe200078e00ff */
[----:B------:R-:W-:Y:S01]  /*1650*/  LOP3.LUT R19, R19, 0x80, RZ, 0xc0, !PT ;  /* 0x0000008013137812 */ /* 0x000fe200078ec0ff */
[----:B------:R-:W4:Y:S01]  /*1660*/  LDCU.64 UR14, c[0x0][0x348] ;  /* 0x00006900ff0e77ac */ /* 0x000f220008000a00 */
[----:B-1----:R-:W-:-:S02]  /*1670*/  UIADD3 UR5, UPT, UPT, UR4, 0xff, URZ ;  /* 0x000000ff04057890 */ /* 0x002fc4000fffe0ff */
[----:B------:R-:W-:Y:S02]  /*1680*/  USEL UR22, UR6, 0x2, UP1 ;  /* 0x0000000206167887 */ /* 0x000fe40008800000 */
[----:B------:R-:W-:Y:S01]  /*1690*/  USHF.R.S32.HI UR7, URZ, 0x1f, UR5 ;  /* 0x0000001fff077899 */ /* 0x000fe20008011405 */
[----:B------:R-:W-:-:S03]  /*16a0*/  UMOV UR23, URZ ;  /* 0x000000ff00177c82 */ /* 0x000fc60008000000 */
[----:B------:R-:W-:Y:S02]  /*16b0*/  ULEA.HI UR7, UR7, UR5, URZ, 0x8 ;  /* 0x0000000507077291 */ /* 0x000fe4000f8f40ff */
[----:B------:R-:W-:Y:S02]  /*16c0*/  UIADD3 UR5, UPT, UPT, UR4, -0x1, URZ ;  /* 0xffffffff04057890 */ /* 0x000fe4000fffe0ff */
[----:B------:R-:W-:Y:S02]  /*16d0*/  USHF.R.S32.HI UR7, URZ, 0x8, UR7 ;  /* 0x00000008ff077899 */ /* 0x000fe40008011407 */
[----:B------:R-:W-:Y:S02]  /*16e0*/  UISETP.GE.U32.AND UP2, UPT, UR5, -0x1ff, UPT ;  /* 0xfffffe010500788c */ /* 0x000fe4000bf46070 */
[----:B------:R-:W-:Y:S02]  /*16f0*/  UISETP.LT.U32.AND UP0, UPT, UR7, 0x4, UPT ;  /* 0x000000040700788c */ /* 0x000fe4000bf01070 */
[----:B------:R-:W-:-:S02]  /*1700*/  UIADD3 UR4, UPT, UPT, UR4, 0x1fe, URZ ;  /* 0x000001fe04047890 */ /* 0x000fc4000fffe0ff */
[----:B------:R-:W-:-:S04]  /*1710*/  USEL UR5, UR7, 0x4, UP0 ;  /* 0x0000000407057887 */ /* 0x000fc80008000000 */
[----:B------:R-:W-:Y:S02]  /*1720*/  UIADD3 UR21, UPT, UPT, UR5, -0x1, URZ ;  /* 0xffffffff05157890 */ /* 0x000fe4000fffe0ff */
[----:B------:R-:W-:Y:S02]  /*1730*/  @UP2 UIADD3 UR21, UPT, UPT, UR5, URZ, URZ ;  /* 0x000000ff05152290 */ /* 0x000fe4000fffe0ff */
[----:B------:R-:W-:Y:S02]  /*1740*/  UIADD3 UR29, UPT, UPT, UR7, -UR5, URZ ;  /* 0x80000005071d7290 */ /* 0x000fe4000fffe0ff */
[----:B------:R-:W-:Y:S02]  /*1750*/  UIADD3 UR13, UPT, UPT, UR21, 0x1, URZ ;  /* 0x00000001150d7890 */ /* 0x000fe4000fffe0ff */
[----:B--2-4-:R-:W-:-:S12]  /*1760*/  UIADD3 UR21, UPT, UPT, -UR21, URZ, URZ ;  /* 0x000000ff15157290 */ /* 0x014fd8000fffe1ff */
.L_x_42:
[----:B------:R-:W-:Y:S01]  /*1770*/  UISETP.NE.AND UP0, UPT, UR37, URZ, UPT ;  /* 0x000000ff2500728c */ /* 0x000fe2000bf05270 */
[----:B------:R-:W1:Y:S08]  /*1780*/  S2UR UR37, SR_CgaCtaId ;  /* 0x00000000002579c3 */ /* 0x000e700000008800 */
[----:B------:R-:W-:Y:S05]  /*1790*/  BRA.U UP0, `(.L_x_23) ;  /* 0x0000000100347547 */ /* 0x000fea000b800000 */
[----:B------:R-:W2:Y:S01]  /*17a0*/  S2R R2, SR_CgaCtaId ;  /* 0x0000000000027919 */ /* 0x000ea20000008800 */
[----:B------:R-:W-:-:S04]  /*17b0*/  MOV R3, 0x400 ;  /* 0x0000040000037802 */ /* 0x000fc80000000f00 */
[----:B--2---:R-:W-:Y:S02]  /*17c0*/  LEA R2, R2, R3, 0x18 ;  /* 0x0000000302027211 */ /* 0x004fe400078ec0ff */
[----:B------:R-:W-:-:S03]  /*17d0*/  SHF.L.U32 R3, R11, 0x1f, RZ ;  /* 0x0000001f0b037819 */ /* 0x000fc600000006ff */
[----:B------:R-:W-:-:S04]  /*17e0*/  IMAD R2, R12, 0x8, R2 ;  /* 0x000000080c027824 */ /* 0x000fc800078e0202 */
[----:B------:R-:W2:Y:S02]  /*17f0*/  SYNCS.PHASECHK.TRANS64.TRYWAIT P0, [R2+URZ+0x100], R3 ;  /* 0x00010003020075a7 */ /* 0x000ea400080011ff */
[----:B--2---:R-:W-:Y:S05]  /*1800*/  @!P0 BRA `(.L_x_24) ;  /* 0x00000084003c8947 */ /* 0x004fea0003800000 */
.L_x_143:
[----:B------:R-:W-:Y:S01]  /*1810*/  VIADD R12, R12, 0x1 ;  /* 0x000000010c0c7836 */ /* 0x000fe20000000000 */
[----:B------:R2:W-:Y:S04]  /*1820*/  SYNCS.ARRIVE.TRANS64.A1T0 RZ, [R2+URZ+0xf0], RZ ;  /* 0x0000f0ff02ff79a7 */ /* 0x0005e800081000ff */
[----:B------:R-:W-:-:S04]  /*1830*/  ISETP.NE.AND P0, PT, R12, 0x2, PT ;  /* 0x000000020c00780c */ /* 0x000fc80003f05270 */
[----:B------:R-:W-:Y:S02]  /*1840*/  SEL R12, R12, RZ, P0 ;  /* 0x000000ff0c0c7207 */ /* 0x000fe40000000000 */
[----:B--2---:R-:W-:-:S04]  /*1850*/  SEL R2, RZ, 0x1, P0 ;  /* 0x00000001ff027807 */ /* 0x004fc80000000000 */
[----:B------:R-:W-:-:S07]  /*1860*/  LOP3.LUT R11, R11, R2, RZ, 0x3c, !PT ;  /* 0x000000020b0b7212 */ /* 0x000fce00078e3cff */
.L_x_23:
[----:B------:R-:W-:Y:S01]  /*1870*/  UMOV UR6, 0x400 ;  /* 0x0000040000067882 */ /* 0x000fe20000000000 */
[----:B------:R-:W-:Y:S01]  /*1880*/  SHF.L.U32 R2, R17, 0x1f, RZ ;  /* 0x0000001f11027819 */ /* 0x000fe200000006ff */
[----:B-1----:R-:W-:Y:S01]  /*1890*/  ULEA UR6, UR37, UR6, 0x18 ;  /* 0x0000000625067291 */ /* 0x002fe2000f8ec0ff */
[----:B------:R-:W-:Y:S01]  /*18a0*/  R2UR UR35, R18 ;  /* 0x00000000122372ca */ /* 0x000fe200000e0000 */
[----:B------:R-:W-:Y:S01]  /*18b0*/  UISETP.GE.U32.AND UP0, UPT, UR4, 0x1ff, UPT ;  /* 0x000001ff0400788c */ /* 0x000fe2000bf06070 */
[----:B------:R-:W-:Y:S01]  /*18c0*/  R2UR UR19, R19 ;  /* 0x00000000131372ca */ /* 0x000fe200000e0000 */
[----:B------:R-:W-:Y:S01]  /*18d0*/  ULEA UR8, UR23, UR6, 0x3 ;  /* 0x0000000617087291 */ /* 0x000fe2000f8e18ff */
[----:B------:R-:W-:-:S08]  /*18e0*/  UMOV UR30, URZ ;  /* 0x000000ff001e7c82 */ /* 0x000fd00008000000 */
[----:B------:R1:W2:Y:S01]  /*18f0*/  SYNCS.PHASECHK.TRANS64.TRYWAIT P0, [UR8+0x20], R2 ;  /* 0x00002002ff0075a7 */ /* 0x0002a20008001108 */
[----:B------:R-:W-:-:S13]  /*1900*/  R2UR UR8, R15 ;  /* 0x000000000f0872ca */ /* 0x000fda00000e0000 */
[----:B------:R-:W-:Y:S01]  /*1910*/  ULEA UR19, UR8, UR19, 0x8 ;  /* 0x0000001308137291 */ /* 0x000fe2000f8e40ff */
[----:B-1----:R-:W-:-:S05]  /*1920*/  LEA.HI R2, R14, R14, RZ, 0x1 ;  /* 0x0000000e0e027211 */ /* 0x002fca00078f08ff */
[----:B------:R-:W-:-:S05]  /*1930*/  IMAD.SHL.U32 R2, R2, 0x40, RZ ;  /* 0x0000004002027824 */ /* 0x000fca00078e00ff */
[----:B------:R-:W-:-:S04]  /*1940*/  LOP3.LUT R2, R2, 0xffffff80, RZ, 0xc0, !PT ;  /* 0xffffff8002027812 */ /* 0x000fc800078ec0ff */
[----:B------:R-:W-:-:S13]  /*1950*/  R2UR UR9, R2 ;  /* 0x00000000020972ca */ /* 0x000fda00000e0000 */
[----:B------:R-:W-:Y:S01]  /*1960*/  ULOP3.LUT UR35, UR9, 0x40, UR35, 0xf8, !UPT ;  /* 0x0000004009237892 */ /* 0x000fe2000f8ef823 */
[----:B------:R-:W-:Y:S11]  /*1970*/  BRA.U !UP0, `(.L_x_25) ;  /* 0x0000000108f07547 */ /* 0x000ff6000b800000 */
[----:B------:R-:W-:Y:S01]  /*1980*/  UMOV UR31, UR21 ;  /* 0x00000015001f7c82 */ /* 0x000fe20008000000 */
[----:B------:R-:W-:Y:S01]  /*1990*/  UMOV UR44, UR23 ;  /* 0x00000017002c7c82 */ /* 0x000fe20008000000 */
[----:B------:R-:W-:-:S05]  /*19a0*/  UMOV UR26, 0x80 ;  /* 0x00000080001a7882 */ /* 0x000fca0000000000 */
.L_x_31:
[----:B------:R-:W-:Y:S01]  /*19b0*/  ULEA UR33, UR44, UR6, 0x3 ;  /* 0x000000062c217291 */ /* 0x000fe2000f8e18ff */
[----:B------:R-:W-:Y:S01]  /*19c0*/  @P5 MOV R3, 0x18000 ;  /* 0x0001800000035802 */ /* 0x000fe20000000f00 */
[----:B--2-4-:R-:W-:Y:S10]  /*19d0*/  @P0 BRA `(.L_x_26) ;  /* 0x00000000000c0947 */ /* 0x014ff40003800000 */
[----:B------:R-:W-:-:S04]  /*19e0*/  SHF.L.U32 R4, R17, 0x1f, RZ ;  /* 0x0000001f11047819 */ /* 0x000fc800000006ff */
[----:B------:R-:W1:Y:S02]  /*19f0*/  SYNCS.PHASECHK.TRANS64.TRYWAIT P0, [UR33+0x20], R4 ;  /* 0x00002004ff0075a7 */ /* 0x000e640008001121 */
[----:B-1----:R-:W-:Y:S05]  /*1a00*/  @!P0 BRA `(.L_x_27) ;  /* 0x0000008000d08947 */ /* 0x002fea0003800000 */
.L_x_26:
[----:B------:R2:W-:Y:S01]  /*1a10*/  @P5 SYNCS.ARRIVE.TRANS64 RZ, [UR33], R3 ;  /* 0x00000003ffff59a7 */ /* 0x0005e20008000021 */
[----:B------:R-:W-:Y:S02]  /*1a20*/  ULOP3.LUT UR8, UR22, 0x2, URZ, 0xfc, !UPT ;  /* 0x0000000216087892 */ /* 0x000fe4000f8efcff */
[----:B------:R-:W-:Y:S02]  /*1a30*/  UIADD3 UR31, UPT, UPT, UR31, 0x1, URZ ;  /* 0x000000011f1f7890 */ /* 0x000fe4000fffe0ff */
[----:B------:R-:W-:Y:S02]  /*1a40*/  UISETP.NE.AND UP0, UPT, UR8, 0x2, UPT ;  /* 0x000000020800788c */ /* 0x000fe4000bf05270 */
[----:B------:R-:W-:-:S07]  /*1a50*/  UISETP.NE.AND UP2, UPT, UR31, 0x1, UPT ;  /* 0x000000011f00788c */ /* 0x000fce000bf45270 */
[----:B------:R-:W-:Y:S05]  /*1a60*/  BRA.U UP0, `(.L_x_28) ;  /* 0x0000000100047547 */ /* 0x000fea000b800000 */
[----:B------:R-:W-:Y:S05]  /*1a70*/  BPT.TRAP 0x1 ;  /* 0x000000040000795c */ /* 0x000fea0000300000 */
.L_x_28:
[----:B------:R-:W-:Y:S04]  /*1a80*/  BSSY.RECONVERGENT B0, `(.L_x_29) ;  /* 0x0000003000007945 */ /* 0x000fe80003800200 */
[----:B------:R-:W-:Y:S05]  /*1a90*/  @!P4 BRA `(.L_x_30) ;  /* 0x000000000004c947 */ /* 0x000fea0003800000 */
[----:B------:R-:W-:Y:S05]  /*1aa0*/  BPT.TRAP 0x1 ;  /* 0x000000040000795c */ /* 0x000fea0000300000 */
.L_x_30:
[----:B------:R-:W-:Y:S05]  /*1ab0*/  BSYNC.RECONVERGENT B0 ;  /* 0x0000000000007941 */ /* 0x000fea0003800200 */
.L_x_29:
[----:B------:R-:W-:Y:S02]  /*1ac0*/  UIADD3 UR23, UPT, UPT, UR44, 0x1, URZ ;  /* 0x000000012c177890 */ /* 0x000fe4000fffe0ff */
[----:B------:R-:W-:Y:S02]  /*1ad0*/  ULEA UR24, UR44, UR6, 0xe ;  /* 0x000000062c187291 */ /* 0x000fe4000f8e70ff */
[----:B------:R-:W-:Y:S02]  /*1ae0*/  UISETP.NE.AND UP0, UPT, UR23, 0x4, UPT ;  /* 0x000000041700788c */ /* 0x000fe4000bf05270 */
[----:B------:R-:W-:Y:S02]  /*1af0*/  UIADD3 UR42, UP1, UPT, UR14, 0x80, URZ ;  /* 0x000000800e2a7890 */ /* 0x000fe4000ff3e0ff */
[----:B------:R-:W-:Y:S02]  /*1b00*/  USEL UR9, URZ, 0x1, UP0 ;  /* 0x00000001ff097887 */ /* 0x000fe40008000000 */
[----:B------:R-:W-:-:S02]  /*1b10*/  USEL UR23, UR23, URZ, UP0 ;  /* 0x000000ff17177287 */ /* 0x000fc40008000000 */
[----:B------:R-:W-:Y:S02]  /*1b20*/  UIADD3 UR40, UP0, UPT, UR14, 0x180, URZ ;  /* 0x000001800e287890 */ /* 0x000fe4000ff1e0ff */
[----:B------:R-:W-:Y:S01]  /*1b30*/  ULEA UR8, UR23, UR6, 0x3 ;  /* 0x0000000617087291 */ /* 0x000fe2000f8e18ff */
[----:B------:R-:W-:Y:S01]  /*1b40*/  LOP3.LUT R17, R17, UR9, RZ, 0x3c, !PT ;  /* 0x0000000911117c12 */ /* 0x000fe2000f8e3cff */
[----:B------:R-:W-:Y:S02]  /*1b50*/  UIADD3 UR34, UPT, UPT, UR26, -0x80, URZ ;  /* 0xffffff801a227890 */ /* 0x000fe4000fffe0ff */
[----:B------:R-:W-:Y:S01]  /*1b60*/  ULOP3.LUT UR33, UR33, 0xfefffff8, URZ, 0xc0, !UPT ;  /* 0xfefffff821217892 */ /* 0x000fe2000f8ec0ff */
[----:B-1----:R-:W-:Y:S01]  /*1b70*/  SHF.L.U32 R2, R17, 0x1f, RZ ;  /* 0x0000001f11027819 */ /* 0x002fe200000006ff */
[----:B------:R-:W-:Y:S02]  /*1b80*/  UIADD3.X UR43, UPT, UPT, URZ, UR15, URZ, UP1, !UPT ;  /* 0x0000000fff2b7290 */ /* 0x000fe40008ffe4ff */
[----:B------:R-:W-:Y:S01]  /*1b90*/  UIADD3 UR32, UPT, UPT, UR24, 0x6300, URZ ;  /* 0x0000630018207890 */ /* 0x000fe2000fffe0ff */
[----:B------:R1:W4:Y:S01]  /*1ba0*/  SYNCS.PHASECHK.TRANS64.TRYWAIT P0, [UR8+0x20], R2 ;  /* 0x00002002ff0075a7 */ /* 0x0003220008001108 */
[----:B------:R-:W-:-:S02]  /*1bb0*/  ULEA UR8, UR44, UR6, 0xf ;  /* 0x000000062c087291 */ /* 0x000fc4000f8e78ff */
[----:B------:R-:W-:Y:S02]  /*1bc0*/  UIADD3 UR24, UPT, UPT, UR24, 0x8300, URZ ;  /* 0x0000830018187890 */ /* 0x000fe4000fffe0ff */
[----:B------:R-:W-:Y:S02]  /*1bd0*/  UIADD3.X UR41, UPT, UPT, URZ, UR15, URZ, UP0, !UPT ;  /* 0x0000000fff297290 */ /* 0x000fe400087fe4ff */
[----:B------:R-:W-:Y:S02]  /*1be0*/  UIADD3 UR16, UPT, UPT, UR8, 0x16300, URZ ;  /* 0x0001630008107890 */ /* 0x000fe4000fffe0ff */
[----:B------:R-:W-:Y:S01]  /*1bf0*/  UIADD3 UR8, UPT, UPT, UR8, 0x1a300, URZ ;  /* 0x0001a30008087890 */ /* 0x000fe2000fffe0ff */
[----:B------:R-:W-:Y:S01]  /*1c00*/  UMOV UR38, 0x0 ;  /* 0x0000000000267882 */ /* 0x000fe20000000000 */
[----:B------:R-:W-:Y:S01]  /*1c10*/  UMOV UR39, 0x10000000 ;  /* 0x1000000000277882 */ /* 0x000fe20000000000 */
[----:B------:R-:W-:Y:S01]  /*1c20*/  UMOV UR27, UR35 ;  /* 0x00000023001b7c82 */ /* 0x000fe20008000000 */
[----:B------:R-:W-:Y:S01]  /*1c30*/  UMOV UR28, UR36 ;  /* 0x00000024001c7c82 */ /* 0x000fe20008000000 */
[----:B------:R-:W-:Y:S01]  /*1c40*/  UMOV UR25, UR33 ;  /* 0x0000002100197c82 */ /* 0x000fe20008000000 */
[----:B------:R-:W-:Y:S01]  /*1c50*/  UMOV UR20, UR36 ;  /* 0x0000002400147c82 */ /* 0x000fe20008000000 */
[----:B------:R-:W-:Y:S01]  /*1c60*/  UMOV UR17, UR33 ;  /* 0x0000002100117c82 */ /* 0x000fe20008000000 */
[----:B------:R-:W-:Y:S01]  /*1c70*/  UMOV UR18, UR34 ;  /* 0x0000002200127c82 */ /* 0x000fe20008000000 */
[----:B------:R-:W-:Y:S01]  /*1c80*/  UTMALDG.3D.2CTA [UR32], [UR42], desc[UR38] ;  /* 0x000026202a0075b4 */ /* 0x000fe20008211000 */
[----:B------:R-:W-:Y:S01]  /*1c90*/  UMOV UR10, UR26 ;  /* 0x0000001a000a7c82 */ /* 0x000fe20008000000 */
[----:B------:R-:W-:Y:S01]  /*1ca0*/  UMOV UR11, UR19 ;  /* 0x00000013000b7c82 */ /* 0x000fe20008000000 */
[----:B------:R-:W-:Y:S01]  /*1cb0*/  UMOV UR12, UR36 ;  /* 0x00000024000c7c82 */ /* 0x000fe20008000000 */
[----:B------:R-:W-:Y:S01]  /*1cc0*/  UMOV UR9, UR33 ;  /* 0x0000002100097c82 */ /* 0x000fe20008000000 */
[----:B------:R-:W-:Y:S01]  /*1cd0*/  UMOV UR30, UR13 ;  /* 0x0000000d001e7c82 */ /* 0x000fe20008000000 */
[----:B------:R-:W-:Y:S01]  /*1ce0*/  UMOV UR44, UR23 ;  /* 0x00000017002c7c82 */ /* 0x000fe20008000000 */
[----:B------:R2:W-:Y:S01]  /*1cf0*/  UTMALDG.3D.2CTA [UR24], [UR42], desc[UR38] ;  /* 0x000026182a0075b4 */ /* 0x0005e20008211000 */
[----:B------:R1:W-:Y:S01]  /*1d00*/  UTMALDG.3D.2CTA [UR16], [UR40], desc[UR38] ;  /* 0x00002610280075b4 */ /* 0x0003e20008211000 */
[----:B------:R1:W-:Y:S01]  /*1d10*/  UTMALDG.3D.2CTA [UR8], [UR40], desc[UR38] ;  /* 0x00002608280075b4 */ /* 0x0003e20008211000 */
[----:B--2---:R-:W-:Y:S01]  /*1d20*/  UIADD3 UR26, UPT, UPT, UR26, 0x100, URZ ;  /* 0x000001001a1a7890 */ /* 0x004fe2000fffe0ff */
[----:B-1----:R-:W-:Y:S11]  /*1d30*/  BRA.U UP2, `(.L_x_31) ;  /* 0xfffffffd021c7547 */ /* 0x002ff6000b83ffff */
.L_x_25:
[----:B------:R-:W-:Y:S01]  /*1d40*/  ULEA UR8, UR23, UR6, 0x3 ;  /* 0x0000000617087291 */ /* 0x000fe2000f8e18ff */
[----:B------:R-:W-:Y:S01]  /*1d50*/  SHF.L.U32 R2, R17, 0x1f, RZ ;  /* 0x0000001f11027819 */ /* 0x000fe200000006ff */
[----:B------:R-:W-:Y:S01]  /*1d60*/  @!P1 SYNCS.ARRIVE.TRANS64.A1T0 RZ, [UR6+0x88], RZ ;  /* 0x000088ffffff99a7 */ /* 0x000fe20008100006 */
[----:B------:R-:W-:-:S06]  /*1d70*/  UISETP.GT.AND UP0, UPT, UR7, UR5, UPT ;  /* 0x000000050700728c */ /* 0x000fcc000bf04270 */
[----:B--2-4-:R1:W2:Y:S03]  /*1d80*/  SYNCS.PHASECHK.TRANS64.TRYWAIT P0, [UR8+0x20], R2 ;  /* 0x00002002ff0075a7 */ /* 0x0142a60008001108 */
[----:B------:R-:W-:Y:S05]  /*1d90*/  BRA.U !UP0, `(.L_x_32) ;  /* 0x0000000108e87547 */ /* 0x000fea000b800000 */
[----:B------:R-:W-:Y:S01]  /*1da0*/  UIADD3 UR31, UPT, UPT, UR29, UR30, URZ ;  /* 0x0000001e1d1f7290 */ /* 0x000fe2000fffe0ff */
[----:B------:R-:W-:-:S11]  /*1db0*/  UMOV UR44, UR23 ;  /* 0x00000017002c7c82 */ /* 0x000fd60008000000 */
.L_x_38:
[----:B------:R-:W-:Y:S01]  /*1dc0*/  ULEA UR33, UR44, UR6, 0x3 ;  /* 0x000000062c217291 */ /* 0x000fe2000f8e18ff */
[----:B--2---:R-:W-:Y:S01]  /*1dd0*/  @P5 MOV R3, 0x18000 ;  /* 0x0001800000035802 */ /* 0x004fe20000000f00 */
[----:B-12---:R-:W-:Y:S10]  /*1de0*/  @P0 BRA `(.L_x_33) ;  /* 0x00000000000c0947 */ /* 0x006ff40003800000 */
[----:B------:R-:W-:-:S04]  /*1df0*/  SHF.L.U32 R4, R17, 0x1f, RZ ;  /* 0x0000001f11047819 */ /* 0x000fc800000006ff */
[----:B------:R-:W2:Y:S02]  /*1e00*/  SYNCS.PHASECHK.TRANS64.TRYWAIT P0, [UR33+0x20], R4 ;  /* 0x00002004ff0075a7 */ /* 0x000ea40008001121 */
[----:B--2---:R-:W-:Y:S05]  /*1e10*/  @!P0 BRA `(.L_x_34) ;  /* 0x0000007c00e48947 */ /* 0x004fea0003800000 */
.L_x_33:
[----:B------:R2:W-:Y:S01]  /*1e20*/  @P5 SYNCS.ARRIVE.TRANS64 RZ, [UR33], R3 ;  /* 0x00000003ffff59a7 */ /* 0x0005e20008000021 */
[----:B------:R-:W-:-:S04]  /*1e30*/  ULOP3.LUT UR8, UR22, 0x2, URZ, 0xfc, !UPT ;  /* 0x0000000216087892 */ /* 0x000fc8000f8efcff */
[----:B------:R-:W-:-:S09]  /*1e40*/  UISETP.NE.AND UP0, UPT, UR8, 0x2, UPT ;  /* 0x000000020800788c */ /* 0x000fd2000bf05270 */
[----:B------:R-:W-:Y:S05]  /*1e50*/  BRA.U UP0, `(.L_x_35) ;  /* 0x0000000100047547 */ /* 0x000fea000b800000 */
[----:B------:R-:W-:Y:S05]  /*1e60*/  BPT.TRAP 0x1 ;  /* 0x000000040000795c */ /* 0x000fea0000300000 */
.L_x_35:
[----:B------:R-:W-:Y:S04]  /*1e70*/  BSSY.RECONVERGENT B0, `(.L_x_36) ;  /* 0x0000003000007945 */ /* 0x000fe80003800200 */
[----:B------:R-:W-:Y:S05]  /*1e80*/  @!P4 BRA `(.L_x_37) ;  /* 0x000000000004c947 */ /* 0x000fea0003800000 */
[----:B------:R-:W-:Y:S05]  /*1e90*/  BPT.TRAP 0x1 ;  /* 0x000000040000795c */ /* 0x000fea0000300000 */
.L_x_37:
[----:B------:R-:W-:Y:S05]  /*1ea0*/  BSYNC.RECONVERGENT B0 ;  /* 0x0000000000007941 */ /* 0x000fea0003800200 */
.L_x_36:
[----:B------:R-:W-:Y:S02]  /*1eb0*/  UIADD3 UR23, UPT, UPT, UR44, 0x1, URZ ;  /* 0x000000012c177890 */ /* 0x000fe4000fffe0ff */
[----:B------:R-:W-:Y:S02]  /*1ec0*/  ULEA UR24, UR44, UR6, 0xe ;  /* 0x000000062c187291 */ /* 0x000fe4000f8e70ff */
[----:B------:R-:W-:Y:S02]  /*1ed0*/  UISETP.NE.AND UP0, UPT, UR23, 0x4, UPT ;  /* 0x000000041700788c */ /* 0x000fe4000bf05270 */
[----:B------:R-:W-:Y:S02]  /*1ee0*/  UIADD3 UR42, UP1, UPT, UR14, 0x80, URZ ;  /* 0x000000800e2a7890 */ /* 0x000fe4000ff3e0ff */
[----:B------:R-:W-:Y:S02]  /*1ef0*/  USEL UR9, URZ, 0x1, UP0 ;  /* 0x00000001ff097887 */ /* 0x000fe40008000000 */
[----:B------:R-:W-:-:S02]  /*1f00*/  USEL UR23, UR23, URZ, UP0 ;  /* 0x000000ff17177287 */ /* 0x000fc40008000000 */
[----:B------:R-:W-:Y:S02]  /*1f10*/  USHF.L.U32 UR34, UR30, 0x8, URZ ;  /* 0x000000081e227899 */ /* 0x000fe400080006ff */
[----:B------:R-:W-:Y:S01]  /*1f20*/  ULEA UR8, UR23, UR6, 0x3 ;  /* 0x0000000617087291 */ /* 0x000fe2000f8e18ff */
[----:B------:R-:W-:Y:S01]  /*1f30*/  LOP3.LUT R17, R17, UR9, RZ, 0x3c, !PT ;  /* 0x0000000911117c12 */ /* 0x000fe2000f8e3cff */
[----:B------:R-:W-:Y:S02]  /*1f40*/  UIADD3 UR40, UP0, UPT, UR14, 0x180, URZ ;  /* 0x000001800e287890 */ /* 0x000fe4000ff1e0ff */
[----:B------:R-:W-:Y:S01]  /*1f50*/  ULOP3.LUT UR33, UR33, 0xfefffff8, URZ, 0xc0, !UPT ;  /* 0xfefffff821217892 */ /* 0x000fe2000f8ec0ff */
[----:B-1----:R-:W-:Y:S01]  /*1f60*/  SHF.L.U32 R2, R17, 0x1f, RZ ;  /* 0x0000001f11027819 */ /* 0x002fe200000006ff */
[----:B------:R-:W-:Y:S02]  /*1f70*/  UIADD3.X UR43, UPT, UPT, URZ, UR15, URZ, UP1, !UPT ;  /* 0x0000000fff2b7290 */ /* 0x000fe40008ffe4ff */
[----:B------:R-:W-:Y:S01]  /*1f80*/  UIADD3 UR32, UPT, UPT, UR24, 0x6300, URZ ;  /* 0x0000630018207890 */ /* 0x000fe2000fffe0ff */
[----:B------:R4:W1:Y:S01]  /*1f90*/  SYNCS.PHASECHK.TRANS64.TRYWAIT P0, [UR8+0x20], R2 ;  /* 0x00002002ff0075a7 */ /* 0x0008620008001108 */
[----:B------:R-:W-:-:S02]  /*1fa0*/  ULEA UR8, UR44, UR6, 0xf ;  /* 0x000000062c087291 */ /* 0x000fc4000f8e78ff */
[----:B------:R-:W-:Y:S02]  /*1fb0*/  UIADD3 UR26, UPT, UPT, UR34, 0x80, URZ ;  /* 0x00000080221a7890 */ /* 0x000fe4000fffe0ff */
        /* <DEDUP_REMOVED lines=12> */
[----:B------:R4:W-:Y:S01]  /*2080*/  UTMALDG.3D.2CTA [UR32], [UR42], desc[UR38] ;  /* 0x000026202a0075b4 */ /* 0x0009e20008211000 */
[----:B------:R-:W-:Y:S01]  /*2090*/  UMOV UR11, UR19 ;  /* 0x00000013000b7c82 */ /* 0x000fe20008000000 */
[----:B------:R-:W-:Y:S01]  /*20a0*/  UMOV UR12, UR36 ;  /* 0x00000024000c7c82 */ /* 0x000fe20008000000 */
[----:B------:R-:W-:Y:S01]  /*20b0*/  UMOV UR9, UR33 ;  /* 0x0000002100097c82 */ /* 0x000fe20008000000 */
[----:B------:R-:W-:Y:S01]  /*20c0*/  UMOV UR10, UR26 ;  /* 0x0000001a000a7c82 */ /* 0x000fe20008000000 */
[----:B------:R-:W-:Y:S01]  /*20d0*/  UIADD3 UR30, UPT, UPT, UR30, 0x1, URZ ;  /* 0x000000011e1e7890 */ /* 0x000fe2000fffe0ff */
[----:B------:R-:W-:Y:S01]  /*20e0*/  UMOV UR44, UR23 ;  /* 0x00000017002c7c82 */ /* 0x000fe20008000000 */
[----:B------:R4:W-:Y:S02]  /*20f0*/  UTMALDG.3D.2CTA [UR24], [UR42], desc[UR38] ;  /* 0x000026182a0075b4 */ /* 0x0009e40008211000 */
[----:B------:R-:W-:Y:S01]  /*2100*/  UISETP.NE.AND UP0, UPT, UR30, UR31, UPT ;  /* 0x0000001f1e00728c */ /* 0x000fe2000bf05270 */
[----:B------:R4:W-:Y:S01]  /*2110*/  UTMALDG.3D.2CTA [UR16], [UR40], desc[UR38] ;  /* 0x00002610280075b4 */ /* 0x0009e20008211000 */
[----:B------:R4:W-:Y:S07]  /*2120*/  UTMALDG.3D.2CTA [UR8], [UR40], desc[UR38] ;  /* 0x00002608280075b4 */ /* 0x0009ee0008211000 */
[----:B----4-:R-:W-:Y:S05]  /*2130*/  BRA.U UP0, `(.L_x_38) ;  /* 0xfffffffd00207547 */ /* 0x010fea000b83ffff */
.L_x_32:
[C---:B-1----:R-:W-:Y:S01]  /*2140*/  LEA R2, R16.reuse, UR6, 0x3 ;  /* 0x0000000610027c11 */ /* 0x042fe2000f8e18ff */
[----:B------:R-:W-:Y:S01]  /*2150*/  NOP ;  /* 0x0000000000007918 */ /* 0x000fe20000000000 */
[----:B--2---:R-:W-:Y:S02]  /*2160*/  SHF.L.U32 R3, R13, 0x1f, RZ ;  /* 0x0000001f0d037819 */ /* 0x004fe400000006ff */
[----:B------:R-:W-:Y:S02]  /*2170*/  LEA R4, R16, UR6, 0x4 ;  /* 0x0000000610047c11 */ /* 0x000fe4000f8e20ff */
[----:B------:R-:W1:Y:S02]  /*2180*/  SYNCS.PHASECHK.TRANS64.TRYWAIT P0, [R2+URZ+0x90], R3 ;  /* 0x00009003020075a7 */ /* 0x000e6400080011ff */
[----:B-1----:R-:W-:Y:S05]  /*2190*/  @!P0 BRA `(.L_x_39) ;  /* 0x0000007c001c8947 */ /* 0x002fea0003800000 */
.L_x_146:
[----:B------:R-:W2:Y:S01]  /*21a0*/  LDS.128 R4, [R4+0x120] ;  /* 0x0001200004047984 */ /* 0x000ea20000000c00 */
[----:B------:R-:W-:Y:S01]  /*21b0*/  ISETP.GE.AND P0, PT, R40, 0x1, PT ;  /* 0x000000012800780c */ /* 0x000fe20003f06270 */
[----:B-1----:R-:W-:Y:S01]  /*21c0*/  VIADD R2, R2, 0xa0 ;  /* 0x000000a002027836 */ /* 0x002fe20000000000 */
[----:B------:R-:W-:Y:S01]  /*21d0*/  @!PT LDS RZ, [RZ] ;  /* 0x00000000fffff984 */ /* 0x000fe20000000800 */
[----:B------:R-:W-:Y:S01]  /*21e0*/  @!PT LDS RZ, [RZ] ;  /* 0x00000000fffff984 */ /* 0x000fe20000000800 */
[----:B------:R-:W-:Y:S01]  /*21f0*/  @!PT LDS RZ, [RZ] ;  /* 0x00000000fffff984 */ /* 0x000fe20000000800 */
[----:B------:R-:W-:Y:S01]  /*2200*/  @!PT LDS RZ, [RZ] ;  /* 0x00000000fffff984 */ /* 0x000fe20000000800 */
[----:B------:R1:W-:Y:S06]  /*2210*/  MEMBAR.ALL.CTA ;  /* 0x0000000000007992 */ /* 0x0003ec0000008000 */
[----:B-1----:R-:W1:Y:S01]  /*2220*/  FENCE.VIEW.ASYNC.S ;  /* 0x00000000000073c6 */ /* 0x002e620000000000 */
[----:B------:R-:W-:-:S04]  /*2230*/  PRMT R2, RZ, 0x654, R2 ;  /* 0x00000654ff027816 */ /* 0x000fc80000000002 */
[----:B-1----:R1:W-:Y:S01]  /*2240*/  SYNCS.ARRIVE.TRANS64.RED.A1T0 RZ, [R2+URZ], RZ ;  /* 0x000000ff02ff79a7 */ /* 0x0023e200081004ff */
[----:B--2---:R-:W-:-:S13]  /*2250*/  LOP3.LUT P2, RZ, R6, 0x1, RZ, 0xc0, !PT ;  /* 0x0000000106ff7812 */ /* 0x004fda000784c0ff */
[----:B------:R-:W-:Y:S01]  /*2260*/  @P2 SHF.R.U32.HI R3, RZ, 0x10, R5 ;  /* 0x00000010ff032819 */ /* 0x000fe20000011605 */
[----:B------:R-:W-:Y:S01]  /*2270*/  VOTEU.ANY UP0, P2 ;  /* 0x0000000000ff7886 */ /* 0x000fe20001000100 */
[----:B------:R-:W-:Y:S02]  /*2280*/  @P2 MOV R10, R4 ;  /* 0x00000004000a2202 */ /* 0x000fe40000000f00 */
[----:B------:R-:W-:Y:S02]  /*2290*/  @P2 R2UR.BROADCAST UR8, R3 ;  /* 0x00000000030822ca */ /* 0x000fe400008e0000 */
[----:B------:R-:W-:-:S11]  /*22a0*/  @P2 LOP3.LUT R9, R5, 0xffff, RZ, 0xc0, !PT ;  /* 0x0000ffff05092812 */ /* 0x000fd600078ec0ff */
[----:B------:R-:W-:Y:S01]  /*22b0*/  @UP0 UMOV UR36, UR8 ;  /* 0x0000000800240c82 */ /* 0x000fe20008000000 */
[----:B-1----:R-:W-:Y:S05]  /*22c0*/  @!P0 BRA `(.L_x_40) ;  /* 0x0000000000b88947 */ /* 0x002fea0003800000 */
[----:B------:R-:W3:Y:S01]  /*22d0*/  LDC.64 R4, c[0x0][0xb18] ;  /* 0x0002c600ff047b82 */ /* 0x000ee20000000a00 */
[----:B------:R-:W-:-:S07]  /*22e0*/  ISETP.NE.AND P3, PT, R40, 0x1, PT ;  /* 0x000000012800780c */ /* 0x000fce0003f65270 */
[----:B------:R-:W1:Y:S08]  /*22f0*/  LDC.64 R6, c[0x0][0xb10] ;  /* 0x0002c400ff067b82 */ /* 0x000e700000000a00 */
[----:B------:R-:W2:Y:S08]  /*2300*/  LDC R14, c[0x0][0xb20] ;  /* 0x0002c800ff0e7b82 */ /* 0x000eb00000000800 */
[----:B------:R-:W4:Y:S01]  /*2310*/  LDC R15, c[0x0][0xb0c] ;  /* 0x0002c300ff0f7b82 */ /* 0x000f220000000800 */
[----:B---3--:R-:W-:Y:S01]  /*2320*/  IMAD.HI.U32 R21, R0, R5, RZ ;  /* 0x0000000500157227 */ /* 0x008fe200078e00ff */
[----:B------:R-:W-:-:S03]  /*2330*/  ISETP.NE.AND P0, PT, R4, 0x1, PT ;  /* 0x000000010400780c */ /* 0x000fc60003f05270 */
[----:B------:R-:W-:-:S03]  /*2340*/  IMAD.HI.U32 R5, R9, R5, RZ ;  /* 0x0000000509057227 */ /* 0x000fc600078e00ff */
[----:B------:R-:W3:Y:S01]  /*2350*/  LDC.64 R2, c[0x0][0xb28] ;  /* 0x0002ca00ff027b82 */ /* 0x000ee20000000a00 */
[----:B-1----:R-:W-:-:S04]  /*2360*/  IMAD.HI.U32 R22, R8, R6, RZ ;  /* 0x0000000608167227 */ /* 0x002fc800078e00ff */
[----:B------:R-:W-:Y:S01]  /*2370*/  IMAD.HI.U32 R23, R10, R6, RZ ;  /* 0x000000060a177227 */ /* 0x000fe200078e00ff */
[----:B------:R-:W-:Y:S02]  /*2380*/  SHF.R.U32.HI R22, RZ, R7, R22 ;  /* 0x00000007ff167219 */ /* 0x000fe40000011616 */
[-C--:B--2---:R-:W-:Y:S02]  /*2390*/  SHF.R.U32.HI R21, RZ, R14.reuse, R21 ;  /* 0x0000000eff157219 */ /* 0x084fe40000011615 */
[----:B------:R-:W-:Y:S02]  /*23a0*/  SHF.R.U32.HI R5, RZ, R14, R5 ;  /* 0x0000000eff057219 */ /* 0x000fe40000011605 */
[----:B------:R-:W-:Y:S02]  /*23b0*/  SEL R21, R0, R21, !P0 ;  /* 0x0000001500157207 */ /* 0x000fe40004000000 */
[----:B------:R-:W-:Y:S02]  /*23c0*/  SHF.R.U32.HI R23, RZ, R7, R23 ;  /* 0x00000007ff177219 */ /* 0x000fe40000011617 */
[----:B----4-:R-:W-:-:S02]  /*23d0*/  ISETP.NE.AND P1, PT, R15, 0x1, PT ;  /* 0x000000010f00780c */ /* 0x010fc40003f25270 */
[----:B------:R-:W-:Y:S02]  /*23e0*/  SEL R5, R9, R5, !P0 ;  /* 0x0000000509057207 */ /* 0x000fe40004000000 */
[----:B------:R-:W-:Y:S02]  /*23f0*/  SEL R22, R8, R22, !P1 ;  /* 0x0000001608167207 */ /* 0x000fe40004800000 */
[----:B------:R-:W-:Y:S01]  /*2400*/  SEL R23, R10, R23, !P1 ;  /* 0x000000170a177207 */ /* 0x000fe20004800000 */
[----:B---3--:R-:W-:-:S04]  /*2410*/  IMAD.HI.U32 R20, R21, R2, RZ ;  /* 0x0000000215147227 */ /* 0x008fc800078e00ff */
        /* <DEDUP_REMOVED lines=10> */
[----:B------:R-:W-:-:S04]  /*24c0*/  @!P0 IMAD.HI.U32 R7, R23, R2, RZ ;  /* 0x0000000217078227 */ /* 0x000fc800078e00ff */
[----:B------:R-:W-:Y:S01]  /*24d0*/  IMAD.MOV R2, RZ, RZ, -R6 ;  /* 0x000000ffff027224 */ /* 0x000fe200078e0a06 */
[----:B------:R-:W-:Y:S02]  /*24e0*/  @!P0 SHF.R.U32.HI R3, RZ, R3, R7 ;  /* 0x00000003ff038219 */ /* 0x000fe40000011607 */
[----:B------:R-:W-:Y:S01]  /*24f0*/  IADD3 R7, PT, PT, -R5, RZ, RZ ;  /* 0x000000ff05077210 */ /* 0x000fe20007ffe1ff */
[----:B------:R-:W-:Y:S01]  /*2500*/  IMAD R2, R40, R2, R5 ;  /* 0x0000000228027224 */ /* 0x000fe200078e0205 */
        /* <DEDUP_REMOVED lines=10> */
.L_x_40:
[----:B------:R-:W1:Y:S02]  /*25b0*/  LDCU UR8, c[0x0][0xb30] ;  /* 0x00016600ff0877ac */ /* 0x000e640008000800 */
[----:B-1----:R-:W-:-:S09]  /*25c0*/  UISETP.NE.AND UP0, UPT, UR8, 0x1, UPT ;  /* 0x000000010800788c */ /* 0x002fd2000bf05270 */
[----:B------:R-:W-:Y:S05]  /*25d0*/  BRA.U UP0, `(.L_x_41) ;  /* 0x0000000100407547 */ /* 0x000fea000b800000 */
[----:B------:R-:W1:Y:S08]  /*25e0*/  LDC.64 R4, c[0x0][0xb10] ;  /* 0x0002c400ff047b82 */ /* 0x000e700000000a00 */
[----:B------:R-:W2:Y:S08]  /*25f0*/  LDC.64 R2, c[0x0][0xb18] ;  /* 0x0002c600ff027b82 */ /* 0x000eb00000000a00 */
[----:B------:R-:W4:Y:S08]  /*2600*/  LDC R6, c[0x0][0xb20] ;  /* 0x0002c800ff067b82 */ /* 0x000f300000000800 */
[----:B------:R-:W3:Y:S01]  /*2610*/  LDC R7, c[0x0][0xb0c] ;  /* 0x0002c300ff077b82 */ /* 0x000ee20000000800 */
[----:B-1----:R-:W-:-:S05]  /*2620*/  IMAD.HI.U32 R4, R10, R4, RZ ;  /* 0x000000040a047227 */ /* 0x002fca00078e00ff */
[----:B------:R-:W-:Y:S01]  /*2630*/  SHF.R.U32.HI R4, RZ, R5, R4 ;  /* 0x00000005ff047219 */ /* 0x000fe20000011604 */
[----:B--2---:R-:W-:Y:S01]  /*2640*/  IMAD.HI.U32 R3, R9, R3, RZ ;  /* 0x0000000309037227 */ /* 0x004fe200078e00ff */
[----:B------:R-:W-:-:S04]  /*2650*/  ISETP.NE.AND P0, PT, R2, 0x1, PT ;  /* 0x000000010200780c */ /* 0x000fc80003f05270 */
[----:B----4-:R-:W-:-:S04]  /*2660*/  SHF.R.U32.HI R3, RZ, R6, R3 ;  /* 0x00000006ff037219 */ /* 0x010fc80000011603 */
[----:B------:R-:W-:Y:S02]  /*2670*/  SEL R3, R9, R3, !P0 ;  /* 0x0000000309037207 */ /* 0x000fe40004000000 */
[----:B---3--:R-:W-:-:S04]  /*2680*/  ISETP.NE.AND P1, PT, R7, 0x1, PT ;  /* 0x000000010700780c */ /* 0x008fc80003f25270 */
[----:B------:R-:W-:-:S05]  /*2690*/  SEL R4, R10, R4, !P1 ;  /* 0x000000040a047207 */ /* 0x000fca0004800000 */
[----:B------:R-:W-:Y:S02]  /*26a0*/  IMAD.IADD R5, R3, 0x1, -R4 ;  /* 0x0000000103057824 */ /* 0x000fe400078e0a04 */
[----:B------:R-:W-:Y:S02]  /*26b0*/  IMAD.IADD R3, R4, 0x1, -R3 ;  /* 0x0000000104037824 */ /* 0x000fe400078e0a03 */
[----:B------:R-:W-:Y:S02]  /*26c0*/  IMAD R10, R5, R7, R10 ;  /* 0x00000007050a7224 */ /* 0x000fe400078e020a */
[----:B------:R-:W-:-:S07]  /*26d0*/  IMAD R9, R3, R2, R9 ;  /* 0x0000000203097224 */ /* 0x000fce00078e0209 */
.L_x_41:
[----:B------:R-:W-:Y:S01]  /*26e0*/  VIADD R16, R16, 0x1 ;  /* 0x0000000110107836 */ /* 0x000fe20000000000 */
[----:B------:R-:W-:Y:S01]  /*26f0*/  PLOP3.LUT P1, PT, PT, PT, PT, 0x80, 0x8 ;  /* 0x000000000008781c */ /* 0x000fe20003f2f070 */
[----:B------:R-:W-:Y:S02]  /*2700*/  IMAD.IADD R14, R10, 0x1, R95 ;  /* 0x000000010a0e7824 */ /* 0x000fe400078e025f */
[----:B------:R-:W-:Y:S01]  /*2710*/  IMAD.IADD R15, R9, 0x1, R94 ;  /* 0x00000001090f7824 */ /* 0x000fe200078e025e */
[----:B------:R-:W-:-:S04]  /*2720*/  ISETP.NE.AND P0, PT, R16, 0x2, PT ;  /* 0x000000021000780c */ /* 0x000fc80003f05270 */
[----:B------:R-:W-:Y:S02]  /*2730*/  SEL R2, RZ, 0x1, P0 ;  /* 0x00000001ff027807 */ /* 0x000fe40000000000 */
[----:B------:R-:W-:Y:S02]  /*2740*/  SEL R16, R16, RZ, P0 ;  /* 0x000000ff10107207 */ /* 0x000fe40000000000 */
[----:B------:R-:W-:Y:S01]  /*2750*/  LOP3.LUT R13, R13, R2, RZ, 0x3c, !PT ;  /* 0x000000020d0d7212 */ /* 0x000fe200078e3cff */
[----:B------:R-:W-:Y:S06]  /*2760*/  @P2 BRA `(.L_x_42) ;  /* 0xfffffff000002947 */ /* 0x000fec000383ffff */
[----:B------:R-:W-:Y:S01]  /*2770*/  UIADD3 UR6, UPT, UPT, UR6, 0x20, URZ ;  /* 0x0000002006067890 */ /* 0x000fe2000fffe0ff */
[----:B------:R-:W-:-:S03]  /*2780*/  SHF.L.U32 R2, R17, 0x1f, RZ ;  /* 0x0000001f11027819 */ /* 0x000fc600000006ff */
[----:B------:R-:W-:-:S09]  /*2790*/  ULEA UR4, UR23, UR6, 0x3 ;  /* 0x0000000617047291 */ /* 0x000fd2000f8e18ff */
[----:B------:R-:W1:Y:S02]  /*27a0*/  SYNCS.PHASECHK.TRANS64.TRYWAIT P0, [UR4], R2 ;  /* 0x00000002ff0075a7 */ /* 0x000e640008001104 */
[----:B-1----:R-:W-:Y:S05]  /*27b0*/  @!P0 BRA `(.L_x_43) ;  /* 0x0000007400a88947 */ /* 0x002fea0003800000 */
.L_x_148:
[----:B------:R-:W-:-:S04]  /*27c0*/  UIADD3 UR5, UPT, UPT, UR23, 0x1, URZ ;  /* 0x0000000117057890 */ /* 0x000fc8000fffe0ff */
[----:B------:R-:W-:-:S04]  /*27d0*/  UISETP.NE.AND UP0, UPT, UR5, 0x4, UPT ;  /* 0x000000040500788c */ /* 0x000fc8000bf05270 */
[----:B------:R-:W-:Y:S02]  /*27e0*/  USEL UR7, URZ, 0x1, UP0 ;  /* 0x00000001ff077887 */ /* 0x000fe40008000000 */
[----:B------:R-:W-:-:S04]  /*27f0*/  USEL UR5, UR5, URZ, UP0 ;  /* 0x000000ff05057287 */ /* 0x000fc80008000000 */
[----:B------:R-:W-:Y:S01]  /*2800*/  ULEA UR4, UR5, UR6, 0x3 ;  /* 0x0000000605047291 */ /* 0x000fe2000f8e18ff */
[----:B-1----:R-:W-:-:S04]  /*2810*/  LOP3.LUT R2, R17, UR7, RZ, 0x3c, !PT ;  /* 0x0000000711027c12 */ /* 0x002fc8000f8e3cff */
[----:B------:R-:W-:-:S04]  /*2820*/  SHF.L.U32 R3, R2, 0x1f, RZ ;  /* 0x0000001f02037819 */ /* 0x000fc800000006ff */
[----:B------:R-:W1:Y:S02]  /*2830*/  SYNCS.PHASECHK.TRANS64.TRYWAIT P0, [UR4], R3 ;  /* 0x00000003ff0075a7 */ /* 0x000e640008001104 */
[----:B-1----:R-:W-:Y:S05]  /*2840*/  @!P0 BRA `(.L_x_44) ;  /* 0x00000074009c8947 */ /* 0x002fea0003800000 */
.L_x_150:
[----:B------:R-:W-:-:S04]  /*2850*/  UIADD3 UR5, UPT, UPT, UR5, 0x1, URZ ;  /* 0x0000000105057890 */ /* 0x000fc8000fffe0ff */
[----:B------:R-:W-:-:S04]  /*2860*/  UISETP.NE.AND UP0, UPT, UR5, 0x4, UPT ;  /* 0x000000040500788c */ /* 0x000fc8000bf05270 */
[----:B------:R-:W-:Y:S02]  /*2870*/  USEL UR7, URZ, 0x1, UP0 ;  /* 0x00000001ff077887 */ /* 0x000fe40008000000 */
[----:B------:R-:W-:-:S04]  /*2880*/  USEL UR5, UR5, URZ, UP0 ;  /* 0x000000ff05057287 */ /* 0x000fc80008000000 */
[----:B------:R-:W-:Y:S01]  /*2890*/  ULEA UR4, UR5, UR6, 0x3 ;  /* 0x0000000605047291 */ /* 0x000fe2000f8e18ff */
[----:B------:R-:W-:-:S04]  /*28a0*/  LOP3.LUT R2, R2, UR7, RZ, 0x3c, !PT ;  /* 0x0000000702027c12 */ /* 0x000fc8000f8e3cff */
[----:B-1----:R-:W-:-:S04]  /*28b0*/  SHF.L.U32 R3, R2, 0x1f, RZ ;  /* 0x0000001f02037819 */ /* 0x002fc800000006ff */
[----:B------:R-:W1:Y:S02]  /*28c0*/  SYNCS.PHASECHK.TRANS64.TRYWAIT P0, [UR4], R3 ;  /* 0x00000003ff0075a7 */ /* 0x000e640008001104 */
[----:B-1----:R-:W-:Y:S05]  /*28d0*/  @!P0 BRA `(.L_x_45) ;  /* 0x0000007400908947 */ /* 0x002fea0003800000 */
.L_x_152:
[----:B------:R-:W-:-:S04]  /*28e0*/  UIADD3 UR5, UPT, UPT, UR5, 0x1, URZ ;  /* 0x0000000105057890 */ /* 0x000fc8000fffe0ff */
[----:B------:R-:W-:-:S04]  /*28f0*/  UISETP.NE.AND UP0, UPT, UR5, 0x4, UPT ;  /* 0x000000040500788c */ /* 0x000fc8000bf05270 */
[----:B------:R-:W-:Y:S02]  /*2900*/  USEL UR4, URZ, 0x1, UP0 ;  /* 0x00000001ff047887 */ /* 0x000fe40008000000 */
[----:B------:R-:W-:-:S04]  /*2910*/  USEL UR5, UR5, URZ, UP0 ;  /* 0x000000ff05057287 */ /* 0x000fc80008000000 */
[----:B------:R-:W-:Y:S01]  /*2920*/  ULEA UR5, UR5, UR6, 0x3 ;  /* 0x0000000605057291 */ /* 0x000fe2000f8e18ff */
[----:B------:R-:W-:-:S04]  /*2930*/  LOP3.LUT R2, R2, UR4, RZ, 0x3c, !PT ;  /* 0x0000000402027c12 */ /* 0x000fc8000f8e3cff */
[----:B------:R-:W-:Y:S01]  /*2940*/  SHF.L.U32 R2, R2, 0x1f, RZ ;  /* 0x0000001f02027819 */ /* 0x000fe200000006ff */
[----:B-1-3--:R-:W-:-:S07]  /*2950*/  IMAD.U32 R0, RZ, RZ, UR5 ;  /* 0x00000005ff007e24 */ /* 0x00afce000f8e00ff */
.L_x_46:
[----:B-1----:R1:W2:Y:S02]  /*2960*/  SYNCS.PHASECHK.TRANS64.TRYWAIT P0, [R0+URZ], R2 ;  /* 0x00000002000075a7 */ /* 0x0022a400080011ff */
[----:B--2---:R-:W-:Y:S05]  /*2970*/  @!P0 NANOSLEEP.SYNCS 0x989680 ;  /* 0x009896800000895d */ /* 0x004fea0003900000 */
[----:B------:R-:W2:Y:S02]  /*2980*/  @!P0 SYNCS.PHASECHK.TRANS64 P0, [R0+URZ], R2 ;  /* 0x00000002000085a7 */ /* 0x000ea400080010ff */
[----:B--2---:R-:W-:Y:S05]  /*2990*/  @P0 EXIT ;  /* 0x000000000000094d */ /* 0x004fea0003800000 */
[----:B------:R-:W-:Y:S05]  /*29a0*/  BRA `(.L_x_46) ;  /* 0xfffffffc00ec7947 */ /* 0x000fea000383ffff */
.L_x_22:
[----:B------:R-:W-:-:S04]  /*29b0*/  UISETP.NE.AND UP1, UPT, UR37, URZ, UPT ;  /* 0x000000ff2500728c */ /* 0x000fc8000bf25270 */
[----:B------:R-:W-:-:S09]  /*29c0*/  UISETP.NE.OR UP1, UPT, UR10, 0x1, UP1 ;  /* 0x000000010a00788c */ /* 0x000fd20008f25670 */
[----:B------:R-:W-:Y:S05]  /*29d0*/  BRA.U UP1, `(.L_x_47) ;  /* 0x00000005014c7547 */ /* 0x000fea000b800000 */
[----:B------:R-:W-:Y:S01]  /*29e0*/  HFMA2 R11, -RZ, RZ, 0, 0 ;  /* 0x00000000ff0b7431 */ /* 0x000fe200000001ff */
[----:B------:R-:W-:Y:S01]  /*29f0*/  ISETP.GE.U32.AND P2, PT, R10, 0x2, PT ;  /* 0x000000020a00780c */ /* 0x000fe20003f46070 */
[----:B------:R-:W-:Y:S01]  /*2a00*/  IMAD.MOV.U32 R12, RZ, RZ, 0x1 ;  /* 0x00000001ff0c7424 */ /* 0x000fe200078e00ff */
[----:B------:R-:W-:Y:S01]  /*2a10*/  CS2R R8, SRZ ;  /* 0x0000000000087805 */ /* 0x000fe2000001ff00 */
[----:B------:R-:W-:Y:S01]  /*2a20*/  IMAD.MOV.U32 R3, RZ, RZ, RZ ;  /* 0x000000ffff037224 */ /* 0x000fe200078e00ff */
[----:B------:R-:W-:Y:S01]  /*2a30*/  UMOV UR4, 0x400 ;  /* 0x0000040000047882 */ /* 0x000fe20000000000 */
[----:B------:R-:W-:Y:S01]  /*2a40*/  UMOV UR6, URZ ;  /* 0x000000ff00067c82 */ /* 0x000fe20008000000 */
[----:B------:R-:W-:-:S12]  /*2a50*/  ULEA UR37, UR37, UR4, 0x18 ;  /* 0x0000000425257291 */ /* 0x000fd8000f8ec0ff */
.L_x_51:
[----:B------:R-:W-:Y:S02]  /*2a60*/  LEA R0, R3, UR37, 0x3 ;  /* 0x0000002503007c11 */ /* 0x000fe4000f8e18ff */
[----:B------:R-:W-:-:S03]  /*2a70*/  SHF.L.U32 R4, R8, 0x1f, RZ ;  /* 0x0000001f08047819 */ /* 0x000fc600000006ff */
[----:B------:R-:W-:Y:S01]  /*2a80*/  VIADD R5, R0, 0x100 ;  /* 0x0000010000057836 */ /* 0x000fe20000000000 */
[----:B------:R-:W1:Y:S02]  /*2a90*/  SYNCS.PHASECHK.TRANS64.TRYWAIT P0, [R0+URZ+0xf0], R4 ;  /* 0x0000f004000075a7 */ /* 0x000e6400080011ff */
[----:B-1----:R-:W-:Y:S05]  /*2aa0*/  @!P0 BRA `(.L_x_48) ;  /* 0x0000007400348947 */ /* 0x002fea0003800000 */
.L_x_153:
[----:B------:R-:W-:Y:S01]  /*2ab0*/  ULEA UR5, UR6, UR37, 0x3 ;  /* 0x0000002506057291 */ /* 0x000fe2000f8e18ff */
[----:B-1----:R-:W-:Y:S01]  /*2ac0*/  PRMT R0, RZ, 0x654, R5 ;  /* 0x00000654ff007816 */ /* 0x002fe20000000005 */
[----:B------:R-:W-:Y:S01]  /*2ad0*/  @!P2 IMAD.MOV.U32 R4, RZ, RZ, 0x10 ;  /* 0x00000010ff04a424 */ /* 0x000fe200078e00ff */
[----:B------:R-:W-:Y:S01]  /*2ae0*/  SHF.L.U32 R5, R12, 0x1f, RZ ;  /* 0x0000001f0c057819 */ /* 0x000fe200000006ff */
[----:B------:R-:W-:Y:S01]  /*2af0*/  UIADD3 UR4, UPT, UPT, UR5, 0x90, URZ ;  /* 0x0000009005047890 */ /* 0x000fe2000fffe0ff */
[----:B------:R1:W-:Y:S05]  /*2b00*/  SYNCS.ARRIVE.TRANS64.RED.A1T0 RZ, [R0+URZ], RZ ;  /* 0x000000ff00ff79a7 */ /* 0x0003ea00081004ff */
[----:B------:R-:W-:Y:S01]  /*2b10*/  IMAD.U32 R6, RZ, RZ, UR4 ;  /* 0x00000004ff067e24 */ /* 0x000fe2000f8e00ff */
[----:B------:R-:W2:Y:S04]  /*2b20*/  SYNCS.PHASECHK.TRANS64.TRYWAIT P0, [UR5+0xa0], R5 ;  /* 0x0000a005ff0075a7 */ /* 0x000ea80008001105 */
[----:B------:R-:W-:Y:S01]  /*2b30*/  PRMT R6, R10, 0x654, R6 ;  /* 0x000006540a067816 */ /* 0x000fe20000000006 */
[----:B-12---:R-:W-:Y:S06]  /*2b40*/  @!P0 BRA `(.L_x_49) ;  /* 0x0000007400208947 */ /* 0x006fec0003800000 */
.L_x_155:
[----:B------:R-:W-:Y:S01]  /*2b50*/  ULEA UR4, UR6, UR37, 0x4 ;  /* 0x0000002506047291 */ /* 0x000fe2000f8e20ff */
[----:B------:R-:W-:Y:S01]  /*2b60*/  SEL R2, R6, R2, !P2 ;  /* 0x0000000206027207 */ /* 0x000fe20005000000 */
[----:B------:R-:W-:Y:S01]  /*2b70*/  UIADD3 UR5, UPT, UPT, UR5, 0x90, URZ ;  /* 0x0000009005057890 */ /* 0x000fe2000fffe0ff */
[----:B-1----:R-:W-:Y:S01]  /*2b80*/  LEA R0, R11, UR37, 0x3 ;  /* 0x000000250b007c11 */ /* 0x002fe2000f8e18ff */
[----:B------:R-:W-:Y:S01]  /*2b90*/  UIADD3 UR4, UPT, UPT, UR4, 0x120, URZ ;  /* 0x0000012004047890 */ /* 0x000fe2000fffe0ff */
[----:B------:R1:W-:Y:S01]  /*2ba0*/  @!P2 SYNCS.ARRIVE.TRANS64.RED RZ, [R2+URZ], R4 ;  /* 0x0000000402ffa9a7 */ /* 0x0003e200080004ff */
[----:B------:R-:W-:Y:S01]  /*2bb0*/  UIADD3 UR6, UPT, UPT, UR6, 0x1, URZ ;  /* 0x0000000106067890 */ /* 0x000fe2000fffe0ff */
[----:B------:R-:W-:-:S03]  /*2bc0*/  VIADD R3, R3, 0x1 ;  /* 0x0000000103037836 */ /* 0x000fc60000000000 */
[----:B------:R-:W-:Y:S02]  /*2bd0*/  UISETP.NE.AND UP0, UPT, UR6, 0x2, UPT ;  /* 0x000000020600788c */ /* 0x000fe4000bf05270 */
[----:B------:R-:W-:Y:S01]  /*2be0*/  ISETP.NE.AND P0, PT, R3, 0x2, PT ;  /* 0x000000020300780c */ /* 0x000fe20003f05270 */
[----:B------:R-:W-:Y:S06]  /*2bf0*/  UGETNEXTWORKID.BROADCAST [UR4], [UR5] ;  /* 0x00000000040073ca */ /* 0x000fec0008000100 */
[----:B------:R-:W-:Y:S02]  /*2c00*/  USEL UR4, URZ, 0x1, UP0 ;  /* 0x00000001ff047887 */ /* 0x000fe40008000000 */
[----:B------:R-:W-:-:S04]  /*2c10*/  USEL UR6, UR6, URZ, UP0 ;  /* 0x000000ff06067287 */ /* 0x000fc80008000000 */
[----:B------:R-:W-:Y:S02]  /*2c20*/  LOP3.LUT R12, R12, UR4, RZ, 0x3c, !PT ;  /* 0x000000040c0c7c12 */ /* 0x000fe4000f8e3cff */
[----:B-1----:R-:W-:-:S04]  /*2c30*/  SHF.L.U32 R4, R9, 0x1f, RZ ;  /* 0x0000001f09047819 */ /* 0x002fc800000006ff */
[----:B------:R-:W1:Y:S02]  /*2c40*/  SYNCS.PHASECHK.TRANS64.TRYWAIT P1, [R0+URZ+0x90], R4 ;  /* 0x00009004000075a7 */ /* 0x000e6400080211ff */
[----:B-1----:R-:W-:Y:S05]  /*2c50*/  @!P1 BRA `(.L_x_50) ;  /* 0x0000007000f49947 */ /* 0x002fea0003800000 */
.L_x_156:
[----:B-1----:R-:W-:Y:S01]  /*2c60*/  LEA R4, R11, UR37, 0x4 ;  /* 0x000000250b047c11 */ /* 0x002fe2000f8e20ff */
[----:B------:R-:W-:Y:S01]  /*2c70*/  VIADD R0, R0, 0xa0 ;  /* 0x000000a000007836 */ /* 0x000fe20000000000 */
[----:B------:R-:W-:Y:S01]  /*2c80*/  SEL R3, R3, RZ, P0 ;  /* 0x000000ff03037207 */ /* 0x000fe20000000000 */
[----:B------:R-:W-:-:S03]  /*2c90*/  VIADD R11, R11, 0x1 ;  /* 0x000000010b0b7836 */ /* 0x000fc60000000000 */
[----:B------:R-:W1:Y:S01]  /*2ca0*/  LDS.128 R4, [R4+0x120] ;  /* 0x0001200004047984 */ /* 0x000e620000000c00 */
[----:B------:R-:W-:Y:S02]  /*2cb0*/  PRMT R0, RZ, 0x654, R0 ;  /* 0x00000654ff007816 */ /* 0x000fe40000000000 */
[C---:B------:R-:W-:Y:S01]  /*2cc0*/  ISETP.NE.AND P1, PT, R11.reuse, 0x2, PT ;  /* 0x000000020b00780c */ /* 0x040fe20003f25270 */
[----:B------:R-:W-:Y:S01]  /*2cd0*/  @!PT LDS RZ, [RZ] ;  /* 0x00000000fffff984 */ /* 0x000fe20000000800 */
[----:B------:R-:W-:Y:S01]  /*2ce0*/  @!PT LDS RZ, [RZ] ;  /* 0x00000000fffff984 */ /* 0x000fe20000000800 */
[----:B------:R-:W-:Y:S01]  /*2cf0*/  @!PT LDS RZ, [RZ] ;  /* 0x00000000fffff984 */ /* 0x000fe20000000800 */
[----:B------:R-:W-:Y:S01]  /*2d00*/  @!PT LDS RZ, [RZ] ;  /* 0x00000000fffff984 */ /* 0x000fe20000000800 */
[----:B------:R2:W-:Y:S06]  /*2d10*/  MEMBAR.ALL.CTA ;  /* 0x0000000000007992 */ /* 0x0005ec0000008000 */
[----:B--2---:R-:W2:Y:S01]  /*2d20*/  FENCE.VIEW.ASYNC.S ;  /* 0x00000000000073c6 */ /* 0x004ea20000000000 */
[----:B------:R-:W-:Y:S01]  /*2d30*/  SEL R11, R11, RZ, P1 ;  /* 0x000000ff0b0b7207 */ /* 0x000fe20000800000 */
[----:B--2---:R2:W-:Y:S01]  /*2d40*/  SYNCS.ARRIVE.TRANS64.RED.A1T0 RZ, [R0+URZ], RZ ;  /* 0x000000ff00ff79a7 */ /* 0x0045e200081004ff */
[----:B-1----:R-:W-:-:S02]  /*2d50*/  LOP3.LUT P3, RZ, R6, 0x1, RZ, 0xc0, !PT ;  /* 0x0000000106ff7812 */ /* 0x002fc4000786c0ff */
[----:B------:R-:W-:-:S04]  /*2d60*/  SEL R4, RZ, 0x1, P1 ;  /* 0x00000001ff047807 */ /* 0x000fc80000800000 */
[----:B------:R-:W-:Y:S02]  /*2d70*/  LOP3.LUT R9, R9, R4, RZ, 0x3c, !PT ;  /* 0x0000000409097212 */ /* 0x000fe400078e3cff */
[----:B--2---:R-:W-:-:S04]  /*2d80*/  SEL R0, RZ, 0x1, P0 ;  /* 0x00000001ff007807 */ /* 0x004fc80000000000 */
[----:B------:R-:W-:Y:S01]  /*2d90*/  LOP3.LUT R8, R8, R0, RZ, 0x3c, !PT ;  /* 0x0000000008087212 */ /* 0x000fe200078e3cff */
[----:B------:R-:W-:Y:S06]  /*2da0*/  @P3 BRA `(.L_x_51) ;  /* 0xfffffffc002c3947 */ /* 0x000fec000383ffff */
[----:B------:R-:W-:Y:S01]  /*2db0*/  ULEA UR5, UR6, UR37, 0x3 ;  /* 0x0000002506057291 */ /* 0x000fe2000f8e18ff */
[----:B------:R-:W-:-:S08]  /*2dc0*/  SHF.L.U32 R2, R12, 0x1f, RZ ;  /* 0x0000001f0c027819 */ /* 0x000fd000000006ff */
[----:B------:R-:W1:Y:S02]  /*2dd0*/  SYNCS.PHASECHK.TRANS64 P0, [UR5+0xa0], R2 ;  /* 0x0000a002ff0075a7 */ /* 0x000e640008001005 */
[----:B-1----:R-:W-:Y:S05]  /*2de0*/  @P0 BRA `(.L_x_52) ;  /* 0x0000000000080947 */ /* 0x002fea0003800000 */
[----:B------:R-:W1:Y:S02]  /*2df0*/  SYNCS.PHASECHK.TRANS64.TRYWAIT P0, [UR5+0xa0], R2 ;  /* 0x0000a002ff0075a7 */ /* 0x000e640008001105 */
[----:B-1----:R-:W-:Y:S05]  /*2e00*/  @!P0 BRA `(.L_x_53) ;  /* 0x00000070009c8947 */ /* 0x002fea0003800000 */
.L_x_52:
[----:B------:R-:W-:-:S04]  /*2e10*/  UIADD3 UR4, UPT, UPT, UR6, 0x1, URZ ;  /* 0x0000000106047890 */ /* 0x000fc8000fffe0ff */
[----:B------:R-:W-:-:S04]  /*2e20*/  UISETP.NE.AND UP0, UPT, UR4, 0x2, UPT ;  /* 0x000000020400788c */ /* 0x000fc8000bf05270 */
[----:B------:R-:W-:Y:S02]  /*2e30*/  USEL UR7, URZ, 0x1, UP0 ;  /* 0x00000001ff077887 */ /* 0x000fe40008000000 */
[----:B------:R-:W-:-:S04]  /*2e40*/  USEL UR4, UR4, URZ, UP0 ;  /* 0x000000ff04047287 */ /* 0x000fc80008000000 */
[----:B------:R-:W-:Y:S01]  /*2e50*/  ULEA UR4, UR4, UR37, 0x3 ;  /* 0x0000002504047291 */ /* 0x000fe2000f8e18ff */
[----:B-1----:R-:W-:-:S04]  /*2e60*/  LOP3.LUT R2, R12, UR7, RZ, 0x3c, !PT ;  /* 0x000000070c027c12 */ /* 0x002fc8000f8e3cff */
[----:B------:R-:W-:-:S04]  /*2e70*/  SHF.L.U32 R0, R2, 0x1f, RZ ;  /* 0x0000001f02007819 */ /* 0x000fc800000006ff */
[----:B------:R-:W1:Y:S02]  /*2e80*/  SYNCS.PHASECHK.TRANS64 P0, [UR4+0xa0], R0 ;  /* 0x0000a000ff0075a7 */ /* 0x000e640008001004 */
[----:B-1----:R-:W-:Y:S05]  /*2e90*/  @P0 EXIT ;  /* 0x000000000000094d */ /* 0x002fea0003800000 */
[----:B------:R-:W-:Y:S02]  /*2ea0*/  SHF.L.U32 R2, R2, 0x1f, RZ ;  /* 0x0000001f02027819 */ /* 0x000fe400000006ff */
[----:B------:R-:W-:-:S07]  /*2eb0*/  MOV R0, UR4 ;  /* 0x0000000400007c02 */ /* 0x000fce0008000f00 */
.L_x_54:
[----:B-1----:R1:W2:Y:S02]  /*2ec0*/  SYNCS.PHASECHK.TRANS64.TRYWAIT P0, [R0+URZ+0xa0], R2 ;  /* 0x0000a002000075a7 */ /* 0x0022a400080011ff */
[----:B--2---:R-:W-:Y:S05]  /*2ed0*/  @!P0 NANOSLEEP.SYNCS 0x989680 ;  /* 0x009896800000895d */ /* 0x004fea0003900000 */
[----:B------:R-:W2:Y:S02]  /*2ee0*/  @!P0 SYNCS.PHASECHK.TRANS64 P0, [R0+URZ+0xa0], R2 ;  /* 0x0000a002000085a7 */ /* 0x000ea400080010ff */
[----:B--2---:R-:W-:Y:S05]  /*2ef0*/  @P0 EXIT ;  /* 0x000000000000094d */ /* 0x004fea0003800000 */
[----:B------:R-:W-:Y:S05]  /*2f00*/  BRA `(.L_x_54) ;  /* 0xfffffffc00ec7947 */ /* 0x000fea000383ffff */
.L_x_47:
[----:B------:R-:W-:Y:S05]  /*2f10*/  BRA.U UP4, `(.L_x_55) ;  /* 0x0000001504487547 */ /* 0x000fea000b800000 */
[----:B------:R-:W-:Y:S01]  /*2f20*/  UMOV UR6, 0x40 ;  /* 0x0000004000067882 */ /* 0x000fe20000000000 */
[----:B------:R-:W-:Y:S01]  /*2f30*/  NOP ;  /* 0x0000000000007918 */ /* 0x000fe20000000000 */
[----:B------:R-:W-:Y:S01]  /*2f40*/  ULEA UR6, UR37, UR6, 0x18 ;  /* 0x0000000625067291 */ /* 0x000fe2000f8ec0ff */
[----:B------:R-:W-:Y:S02]  /*2f50*/  UMOV UR7, 0x400 ;  /* 0x0000040000077882 */ /* 0x000fe40000000000 */
[----:B------:R-:W-:-:S06]  /*2f60*/  ULEA UR37, UR37, UR7, 0x18 ;  /* 0x0000000725257291 */ /* 0x000fcc000f8ec0ff */
[----:B------:R-:W1:Y:S02]  /*2f70*/  LDS.U8 R2, [UR6+0x1c] ;  /* 0x00001c06ff027984 */ /* 0x000e640008000000 */
[----:B-1----:R-:W-:-:S13]  /*2f80*/  ISETP.NE.AND P0, PT, R2, RZ, PT ;  /* 0x000000ff0200720c */ /* 0x002fda0003f05270 */
[----:B------:R-:W-:Y:S05]  /*2f90*/  @P0 BRA `(.L_x_56) ;  /* 0x0000000400080947 */ /* 0x000fea0003800000 */
[----:B------:R-:W-:Y:S02]  /*2fa0*/  UISETP.NE.U32.AND UP0, UPT, UR5, 0x1, UPT ;  /* 0x000000010500788c */ /* 0x000fe4000bf05070 */
[----:B------:R-:W-:-:S07]  /*2fb0*/  UIADD3 UR8, UPT, UPT, UR6, 0x8, URZ ;  /* 0x0000000806087890 */ /* 0x000fce000fffe0ff */
[----:B------:R-:W-:Y:S05]  /*2fc0*/  BRA.U !UP0, `(.L_x_57) ;  /* 0x00000001089c7547 */ /* 0x000fea000b800000 */
[----:B------:R-:W-:Y:S01]  /*2fd0*/  ELECT P0, URZ, PT ;  /* 0x0000000000ff782f */ /* 0x000fe20003800000 */
[----:B------:R-:W-:-:S12]  /*2fe0*/  BSSY B0, `(.L_x_57) ;  /* 0x0000025000007945 */ /* 0x000fd80003800000 */
[----:B------:R-:W-:Y:S05]  /*2ff0*/  @!P0 BRA `(.L_x_58) ;  /* 0x00000000008c8947 */ /* 0x000fea0003800000 */
[----:B------:R-:W-:-:S05]  /*3000*/  UMOV UR7, 0x10 ;  /* 0x0000001000077882 */ /* 0x000fca0000000000 */
[----:B------:R-:W-:Y:S04]  /*3010*/  DEPBAR.LE SB1, 0x36 ;  /* 0x00009d800000791a */ /* 0x000fe80000000000 */
[----:B------:R-:W1:Y:S02]  /*3020*/  UTCATOMSWS.2CTA.FIND_AND_SET.ALIGN UP1, UR7, UR7 ;  /* 0x00000007000775e3 */ /* 0x000e640008220800 */
[----:B-1----:R-:W-:Y:S01]  /*3030*/  MOV R10, UR7 ;  /* 0x00000007000a7c02 */ /* 0x002fe20008000f00 */
[----:B------:R-:W-:Y:S06]  /*3040*/  BRA.U UP1, `(.L_x_59) ;  /* 0x0000000101187547 */ /* 0x000fec000b800000 */
.L_x_60:
[----:B------:R-:W-:Y:S05]  /*3050*/  NANOSLEEP 0x64 ;  /* 0x000000640000795d */ /* 0x000fea0003800000 */
[----:B------:R-:W-:-:S05]  /*3060*/  UMOV UR7, 0x10 ;  /* 0x0000001000077882 */ /* 0x000fca0000000000 */
[----:B------:R-:W-:Y:S04]  /*3070*/  DEPBAR.LE SB1, 0x36 ;  /* 0x00009d800000791a */ /* 0x000fe80000000000 */
[----:B------:R-:W1:Y:S02]  /*3080*/  UTCATOMSWS.2CTA.FIND_AND_SET.ALIGN UP1, UR7, UR7 ;  /* 0x00000007000775e3 */ /* 0x000e640008220800 */
[----:B-1----:R-:W-:Y:S01]  /*3090*/  MOV R10, UR7 ;  /* 0x00000007000a7c02 */ /* 0x002fe20008000f00 */
[----:B------:R-:W-:Y:S05]  /*30a0*/  BRA.U !UP1, `(.L_x_60) ;  /* 0xfffffffd09e87547 */ /* 0x000fea000b83ffff */
.L_x_59:
[----:B------:R-:W1:Y:S01]  /*30b0*/  LDS R5, [UR6+0x10] ;  /* 0x00001006ff057984 */ /* 0x000e620008000800 */
[----:B------:R-:W-:Y:S01]  /*30c0*/  IMAD.U32 R3, RZ, RZ, UR37 ;  /* 0x00000025ff037e24 */ /* 0x000fe2000f8e00ff */
[----:B------:R-:W-:-:S03]  /*30d0*/  MOV R2, UR4 ;  /* 0x0000000400027c02 */ /* 0x000fc60008000f00 */
[----:B------:R-:W-:Y:S01]  /*30e0*/  VIADD R3, R3, 0x140 ;  /* 0x0000014003037836 */ /* 0x000fe20000000000 */
[----:B-1----:R-:W-:-:S04]  /*30f0*/  SHF.L.U32 R5, R5, 0x1f, RZ ;  /* 0x0000001f05057819 */ /* 0x002fc800000006ff */
[----:B------:R-:W1:Y:S02]  /*3100*/  SYNCS.PHASECHK.TRANS64.TRYWAIT P0, [UR6+0x8], R5 ;  /* 0x00000805ff0075a7 */ /* 0x000e640008001106 */
[----:B-1----:R-:W-:Y:S05]  /*3110*/  @P0 BRA `(.L_x_61) ;  /* 0x0000000000080947 */ /* 0x002fea0003800000 */
[----:B------:R-:W1:Y:S02]  /*3120*/  SYNCS.PHASECHK.TRANS64.TRYWAIT P0, [UR6+0x8], R5 ;  /* 0x00000805ff0075a7 */ /* 0x000e640008001106 */
[----:B-1----:R-:W-:Y:S05]  /*3130*/  @!P0 BRA `(.L_x_62) ;  /* 0x0000006c00e88947 */ /* 0x002fea0003800000 */
.L_x_61:
[----:B-1----:R-:W-:Y:S01]  /*3140*/  HFMA2 R4, -RZ, RZ, 0, 5.9604644775390625e-08 ;  /* 0x00000001ff047431 */ /* 0x002fe200000001ff */
[----:B------:R-:W-:Y:S01]  /*3150*/  UPRMT UR7, UR4, 0x654, UR8 ;  /* 0x0000065404077896 */ /* 0x000fe20008000008 */
[----:B------:R-:W-:Y:S01]  /*3160*/  IMAD.MOV.U32 R7, RZ, RZ, 0xffff ;  /* 0x0000ffffff077424 */ /* 0x000fe200078e00ff */
[----:B------:R-:W-:Y:S01]  /*3170*/  PRMT R2, R2, 0x654, R3 ;  /* 0x0000065402027816 */ /* 0x000fe20000000003 */
[----:B------:R-:W-:Y:S02]  /*3180*/  IMAD.MOV.U32 R5, RZ, RZ, 0x4 ;  /* 0x00000004ff057424 */ /* 0x000fe400078e00ff */
[----:B------:R-:W-:Y:S01]  /*3190*/  IMAD.SHL.U32 R9, R10, 0x20, RZ ;  /* 0x000000200a097824 */ /* 0x000fe200078e00ff */
[----:B------:R-:W-:Y:S02]  /*31a0*/  MOV R3, UR7 ;  /* 0x0000000700037c02 */ /* 0x000fe40008000f00 */
[-C--:B------:R-:W-:Y:S01]  /*31b0*/  SHF.L.U32 R7, R7, R10.reuse, RZ ;  /* 0x0000000a07077219 */ /* 0x080fe200000006ff */
[----:B------:R1:W-:Y:S01]  /*31c0*/  SYNCS.ARRIVE.TRANS64.RED RZ, [UR7], R5 ;  /* 0x00000005ffff79a7 */ /* 0x0003e20008000407 */
[----:B------:R-:W-:Y:S01]  /*31d0*/  SHF.L.U32 R6, R4, R10, RZ ;  /* 0x0000000a04067219 */ /* 0x000fe200000006ff */
[----:B------:R1:W-:Y:S04]  /*31e0*/  STS [UR37+0x140], R9 ;  /* 0x00014009ff007988 */ /* 0x0003e80008000825 */
[----:B------:R1:W-:Y:S04]  /*31f0*/  STAS [R2.64], R10 ;  /* 0x0000000a02007dbd */ /* 0x0003e8000c0008ff */
[----:B------:R1:W-:Y:S04]  /*3200*/  ATOMS.OR RZ, [UR6+0x14], R7 ;  /* 0x00001407ffff798c */ /* 0x0003e8000b000006 */
[----:B------:R1:W-:Y:S04]  /*3210*/  ATOMS.OR RZ, [UR6+0x18], R6 ;  /* 0x00001806ffff798c */ /* 0x0003e8000b000006 */
[----:B------:R1:W-:Y:S02]  /*3220*/  ATOMS.XOR RZ, [UR6+0x10], R4 ;  /* 0x00001004ffff798c */ /* 0x0003e4000b800006 */
.L_x_58:
[----:B------:R-:W-:Y:S05]  /*3230*/  BSYNC B0 ;  /* 0x0000000000007941 */ /* 0x000fea0003800000 */
.L_x_57:
[----:B------:R-:W-:Y:S05]  /*3240*/  BRA.U UP0, `(.L_x_63) ;  /* 0x00000001006c7547 */ /* 0x000fea000b800000 */
[----:B------:R-:W-:-:S03]  /*3250*/  UMOV UR7, 0xffffffff ;  /* 0xffffffff00077882 */ /* 0x000fc60000000000 */
[----:B------:R-:W-:Y:S05]  /*3260*/  BRA.DIV UR7, `(.L_x_64) ;  /* 0x0000006e07b47947 */ /* 0x000fea000b800000 */
[----:B------:R-:W-:-:S13]  /*3270*/  ELECT P6, URZ, PT ;  /* 0x0000000000ff782f */ /* 0x000fda00038c0000 */
.L_x_160:
[----:B------:R-:W-:Y:S05]  /*3280*/  @!P6 BRA `(.L_x_63) ;  /* 0x00000000005ce947 */ /* 0x000fea0003800000 */
[----:B-1----:R-:W1:Y:S02]  /*3290*/  LDS R3, [UR6+0x10] ;  /* 0x00001006ff037984 */ /* 0x002e640008000800 */
[----:B-1----:R-:W-:-:S04]  /*32a0*/  SHF.L.U32 R3, R3, 0x1f, RZ ;  /* 0x0000001f03037819 */ /* 0x002fc800000006ff */
[----:B------:R-:W1:Y:S02]  /*32b0*/  SYNCS.PHASECHK.TRANS64.TRYWAIT P0, [UR6+0x8], R3 ;  /* 0x00000803ff0075a7 */ /* 0x000e640008001106 */
[----:B-1----:R-:W-:Y:S05]  /*32c0*/  @P0 BRA `(.L_x_65) ;  /* 0x0000000000080947 */ /* 0x002fea0003800000 */
[----:B------:R-:W1:Y:S02]  /*32d0*/  SYNCS.PHASECHK.TRANS64.TRYWAIT P0, [UR6+0x8], R3 ;  /* 0x00000803ff0075a7 */ /* 0x000e640008001106 */
[----:B-1----:R-:W-:Y:S05]  /*32e0*/  @!P0 BRA `(.L_x_66) ;  /* 0x0000006c00b48947 */ /* 0x002fea0003800000 */
.L_x_65:
[----:B------:R-:W2:Y:S01]  /*32f0*/  LDS R5, [UR37+0x140] ;  /* 0x00014025ff057984 */ /* 0x000ea20008000800 */
[----:B-1----:R-:W-:Y:S02]  /*3300*/  HFMA2 R2, -RZ, RZ, 0, 5.9604644775390625e-08 ;  /* 0x00000001ff027431 */ /* 0x002fe400000001ff */
[----:B------:R-:W-:Y:S01]  /*3310*/  IMAD.MOV.U32 R3, RZ, RZ, 0xffff ;  /* 0x0000ffffff037424 */ /* 0x000fe200078e00ff */
[----:B------:R-:W-:Y:S01]  /*3320*/  UPRMT UR7, UR4, 0x654, UR8 ;  /* 0x0000065404077896 */ /* 0x000fe20008000008 */
[----:B--2---:R-:W-:-:S03]  /*3330*/  IMAD.SHL.U32 R4, R5, 0x20, RZ ;  /* 0x0000002005047824 */ /* 0x004fc600078e00ff */
[-C--:B------:R-:W-:Y:S02]  /*3340*/  SHF.L.U32 R3, R3, R5.reuse, RZ ;  /* 0x0000000503037219 */ /* 0x080fe400000006ff */
[----:B------:R-:W-:Y:S01]  /*3350*/  SHF.L.U32 R5, R2, R5, RZ ;  /* 0x0000000502057219 */ /* 0x000fe200000006ff */
[----:B------:R2:W-:Y:S04]  /*3360*/  STS [UR37+0x140], R4 ;  /* 0x00014004ff007988 */ /* 0x0005e80008000825 */
[----:B------:R2:W-:Y:S04]  /*3370*/  ATOMS.OR RZ, [UR6+0x14], R3 ;  /* 0x00001403ffff798c */ /* 0x0005e8000b000006 */
[----:B------:R2:W-:Y:S01]  /*3380*/  ATOMS.OR RZ, [UR6+0x18], R5 ;  /* 0x00001805ffff798c */ /* 0x0005e2000b000006 */
[----:B------:R-:W-:Y:S03]  /*3390*/  SYNCS.ARRIVE.TRANS64.RED.A1T0 RZ, [UR7], RZ ;  /* 0x000000ffffff79a7 */ /* 0x000fe60008100407 */
[----:B------:R2:W-:Y:S01]  /*33a0*/  ATOMS.XOR RZ, [UR6+0x10], R2 ;  /* 0x00001002ffff798c */ /* 0x0005e2000b800006 */
[----:B------:R-:W-:Y:S05]  /*33b0*/  BRA `(.L_x_63) ;  /* 0x0000000000107947 */ /* 0x000fea0003800000 */
.L_x_56:
[----:B------:R-:W-:-:S05]  /*33c0*/  MOV R2, 0xffffffff ;  /* 0xffffffff00027802 */ /* 0x000fca0000000f00 */
[----:B------:R1:W-:Y:S02]  /*33d0*/  STS [UR37+0x140], R2 ;  /* 0x00014002ff007988 */ /* 0x0003e40008000825 */
[----:B-1----:R-:W-:Y:S02]  /*33e0*/  MOV R2, 0x3400 ;  /* 0x0000340000027802 */ /* 0x002fe40000000f00 */
[----:B-----5:R-:W-:Y:S05]  /*33f0*/  CALL.REL.NOINC `($__internal_1_$__cuda_sm10x_tcgen05_guardrail_trap_phase_invalid_during_alloc) ;  /* 0x0000007400847944 */ /* 0x020fea0003c00000 */
.L_x_63:
[----:B------:R-:W-:Y:S05]  /*3400*/  WARPSYNC.ALL ;  /* 0x0000000000007948 */ /* 0x000fea0003800000 */
[----:B------:R-:W3:Y:S01]  /*3410*/  S2UR UR7, SR_CgaCtaId ;  /* 0x00000000000779c3 */ /* 0x000ee20000008800 */
[----:B------:R-:W-:Y:S01]  /*3420*/  UMOV UR6, 0x400 ;  /* 0x0000040000067882 */ /* 0x000fe20000000000 */
[----:B------:R-:W-:-:S06]  /*3430*/  NOP ;  /* 0x0000000000007918 */ /* 0x000fcc0000000000 */
[----:B------:R-:W-:Y:S06]  /*3440*/  BAR.ARV 0x6, 0xa0 ;  /* 0x0182800000007b1d */ /* 0x000fec0000002000 */
[----:B------:R-:W4:Y:S01]  /*3450*/  LDCU UR8, c[0x0][0x38c] ;  /* 0x00007180ff0877ac */ /* 0x000f220008000800 */
[----:B------:R-:W-:Y:S01]  /*3460*/  LOP3.LUT R0, R0, 0xffff, RZ, 0xc0, !PT ;  /* 0x0000ffff00007812 */ /* 0x000fe200078ec0ff */
[----:B-1----:R-:W-:Y:S01]  /*3470*/  IMAD.MOV.U32 R9, RZ, RZ, 0x1 ;  /* 0x00000001ff097424 */ /* 0x002fe200078e00ff */
[----:B------:R-:W-:Y:S01]  /*3480*/  LOP3.LUT R8, R8, 0xffff, RZ, 0xc0, !PT ;  /* 0x0000ffff08087812 */ /* 0x000fe200078ec0ff */
[----:B------:R-:W-:Y:S01]  /*3490*/  UMOV UR19, URZ ;  /* 0x000000ff00137c82 */ /* 0x000fe20008000000 */
[----:B------:R-:W-:Y:S01]  /*34a0*/  R2UR UR10, R0 ;  /* 0x00000000000a72ca */ /* 0x000fe200000e0000 */
[----:B------:R-:W-:Y:S01]  /*34b0*/  UMOV UR18, URZ ;  /* 0x000000ff00127c82 */ /* 0x000fe20008000000 */
[----:B------:R-:W-:Y:S01]  /*34c0*/  R2UR UR11, R8 ;  /* 0x00000000080b72ca */ /* 0x000fe200000e0000 */
[----:B------:R-:W-:Y:S01]  /*34d0*/  IMAD.MOV.U32 R8, RZ, RZ, RZ ;  /* 0x000000ffff087224 */ /* 0x000fe200078e00ff */
[----:B------:R-:W-:Y:S01]  /*34e0*/  UMOV UR17, URZ ;  /* 0x000000ff00117c82 */ /* 0x000fe20008000000 */
[----:B---3--:R-:W-:-:S02]  /*34f0*/  ULEA UR7, UR7, UR6, 0x18 ;  /* 0x0000000607077291 */ /* 0x008fc4000f8ec0ff */
[----:B------:R-:W-:Y:S02]  /*3500*/  UISETP.NE.AND UP2, UPT, UR5, URZ, UPT ;  /* 0x000000ff0500728c */ /* 0x000fe4000bf45270 */
[----:B------:R-:W-:Y:S02]  /*3510*/  UIADD3 UR12, UPT, UPT, UR7, 0x6300, URZ ;  /* 0x00006300070c7890 */ /* 0x000fe4000fffe0ff */
[----:B------:R-:W-:Y:S02]  /*3520*/  UIADD3 UR13, UPT, UPT, UR7, 0x16300, URZ ;  /* 0x00016300070d7890 */ /* 0x000fe4000fffe0ff */
[----:B----4-:R-:W-:Y:S01]  /*3530*/  UIADD3 UR8, UPT, UPT, UR8, 0xff, URZ ;  /* 0x000000ff08087890 */ /* 0x010fe2000fffe0ff */
[----:B--2---:R-:W1:Y:S01]  /*3540*/  LDS R2, [UR7+0x140] ;  /* 0x00014007ff027984 */ /* 0x004e620008000800 */
[----:B------:R-:W-:Y:S02]  /*3550*/  USHF.R.U32.HI UR12, URZ, 0x4, UR12 ;  /* 0x00000004ff0c7899 */ /* 0x000fe4000801160c */
[----:B------:R-:W-:-:S02]  /*3560*/  USHF.R.S32.HI UR6, URZ, 0x1f, UR8 ;  /* 0x0000001fff067899 */ /* 0x000fc40008011408 */
[----:B------:R-:W-:Y:S02]  /*3570*/  USHF.R.U32.HI UR13, URZ, 0x4, UR13 ;  /* 0x00000004ff0d7899 */ /* 0x000fe4000801160d */
[----:B------:R-:W-:Y:S02]  /*3580*/  ULEA.HI UR6, UR6, UR8, URZ, 0x8 ;  /* 0x0000000806067291 */ /* 0x000fe4000f8f40ff */
[----:B------:R-:W-:Y:S02]  /*3590*/  ULOP3.LUT UR12, UR12, 0x3fff, URZ, 0xc0, !UPT ;  /* 0x00003fff0c0c7892 */ /* 0x000fe4000f8ec0ff */
[----:B------:R-:W-:Y:S02]  /*35a0*/  USHF.R.S32.HI UR6, URZ, 0x8, UR6 ;  /* 0x00000008ff067899 */ /* 0x000fe40008011406 */
[----:B------:R-:W-:Y:S02]  /*35b0*/  ULOP3.LUT UR13, UR13, 0x3fff, URZ, 0xc0, !UPT ;  /* 0x00003fff0d0d7892 */ /* 0x000fe4000f8ec0ff */
[----:B------:R-:W-:Y:S01]  /*35c0*/  UISETP.LT.AND UP0, UPT, UR6, 0x1, UPT ;  /* 0x000000010600788c */ /* 0x000fe2000bf01270 */
[----:B------:R-:W-:Y:S01]  /*35d0*/  UMOV UR36, 0x0 ;  /* 0x0000000000247882 */ /* 0x000fe20000000000 */
        /* <DEDUP_REMOVED lines=9> */
[----:B------:R-:W-:-:S02]  /*3670*/  ULOP3.LUT UR12, UR12, 0x10000, URZ, 0xfc, !UPT ;  /* 0x000100000c0c7892 */ /* 0x000fc4000f8efcff */
[----:B------:R-:W-:Y:S02]  /*3680*/  ULOP3.LUT UR13, UR13, 0x10000, URZ, 0xfc, !UPT ;  /* 0x000100000d0d7892 */ /* 0x000fe4000f8efcff */
[----:B------:R-:W-:Y:S01]  /*3690*/  USEL UR20, UR6, 0x1, !UP0 ;  /* 0x0000000106147887 */ /* 0x000fe2000c000000 */
[----:B------:R-:W-:Y:S01]  /*36a0*/  UMOV UR26, 0x0 ;  /* 0x00000000001a7882 */ /* 0x000fe20000000000 */
[----:B------:R-:W-:Y:S01]  /*36b0*/  UMOV UR27, 0x8400010 ;  /* 0x08400010001b7882 */ /* 0x000fe20000000000 */
[----:B------:R-:W-:Y:S01]  /*36c0*/  UMOV UR24, 0x0 ;  /* 0x0000000000187882 */ /* 0x000fe20000000000 */
[----:B------:R-:W-:Y:S01]  /*36d0*/  UMOV UR25, 0x8400010 ;  /* 0x0840001000197882 */ /* 0x000fe20000000000 */
[----:B------:R-:W-:Y:S01]  /*36e0*/  UMOV UR22, 0x0 ;  /* 0x0000000000167882 */ /* 0x000fe20000000000 */
[----:B------:R-:W-:Y:S01]  /*36f0*/  UMOV UR23, 0x8400010 ;  /* 0x0840001000177882 */ /* 0x000fe20000000000 */
[----:B-1----:R-:W-:Y:S02]  /*3700*/  R2UR UR21, R2 ;  /* 0x00000000021572ca */ /* 0x002fe400000e0000 */
[----:B------:R-:W-:-:S13]  /*3710*/  CS2R R2, SRZ ;  /* 0x0000000000027805 */ /* 0x000fda000001ff00 */
.L_x_74:
[C---:B------:R-:W-:Y:S02]  /*3720*/  LEA R0, R8.reuse, UR7, 0x3 ;  /* 0x0000000708007c11 */ /* 0x040fe4000f8e18ff */
[----:B------:R-:W-:Y:S02]  /*3730*/  SHF.L.U32 R4, R3, 0x1f, RZ ;  /* 0x0000001f03047819 */ /* 0x000fe400000006ff */
[----:B------:R-:W-:Y:S02]  /*3740*/  LEA R5, R8, UR7, 0x4 ;  /* 0x0000000708057c11 */ /* 0x000fe4000f8e20ff */
[----:B------:R-:W1:Y:S02]  /*3750*/  SYNCS.PHASECHK.TRANS64.TRYWAIT P0, [R0+URZ+0x90], R4 ;  /* 0x00009004000075a7 */ /* 0x000e6400080011ff */
[----:B-1-3--:R-:W-:Y:S05]  /*3760*/  @!P0 BRA `(.L_x_67) ;  /* 0x0000006800ac8947 */ /* 0x00afea0003800000 */
.L_x_161:
[----:B-1----:R-:W1:Y:S01]  /*3770*/  LDS.128 R4, [R5+0x120] ;  /* 0x0001200005047984 */ /* 0x002e620000000c00 */
[----:B------:R-:W-:Y:S02]  /*3780*/  VIADD R0, R0, 0xa0 ;  /* 0x000000a000007836 */ /* 0x000fe40000000000 */
[----:B------:R-:W-:Y:S01]  /*3790*/  VIADD R8, R8, 0x1 ;  /* 0x0000000108087836 */ /* 0x000fe20000000000 */
[----:B------:R-:W-:Y:S01]  /*37a0*/  @!PT LDS RZ, [RZ] ;  /* 0x00000000fffff984 */ /* 0x000fe20000000800 */
[----:B------:R-:W-:Y:S01]  /*37b0*/  @!PT LDS RZ, [RZ] ;  /* 0x00000000fffff984 */ /* 0x000fe20000000800 */
[----:B------:R-:W-:Y:S01]  /*37c0*/  @!PT LDS RZ, [RZ] ;  /* 0x00000000fffff984 */ /* 0x000fe20000000800 */
[----:B------:R-:W-:Y:S01]  /*37d0*/  @!PT LDS RZ, [RZ] ;  /* 0x00000000fffff984 */ /* 0x000fe20000000800 */
[----:B------:R2:W-:Y:S06]  /*37e0*/  MEMBAR.ALL.CTA ;  /* 0x0000000000007992 */ /* 0x0005ec0000008000 */
[----:B--2---:R-:W2:Y:S01]  /*37f0*/  FENCE.VIEW.ASYNC.S ;  /* 0x00000000000073c6 */ /* 0x004ea20000000000 */
[----:B------:R-:W-:-:S04]  /*3800*/  PRMT R0, RZ, 0x654, R0 ;  /* 0x00000654ff007816 */ /* 0x000fc80000000000 */
[----:B--2---:R2:W-:Y:S01]  /*3810*/  SYNCS.ARRIVE.TRANS64.RED.A1T0 RZ, [R0+URZ], RZ ;  /* 0x000000ff00ff79a7 */ /* 0x0045e200081004ff */
[----:B-1----:R-:W-:Y:S01]  /*3820*/  LOP3.LUT P1, RZ, R6, 0x1, RZ, 0xc0, !PT ;  /* 0x0000000106ff7812 */ /* 0x002fe2000782c0ff */
[----:B--2---:R-:W-:-:S12]  /*3830*/  BRA.U UP2, `(.L_x_68) ;  /* 0x0000000502587547 */ /* 0x004fd8000b800000 */
[----:B------:R-:W1:Y:S01]  /*3840*/  LDCU UR8, c[0x0][0x38c] ;  /* 0x00007180ff0877ac */ /* 0x000e620008000800 */
[----:B------:R-:W-:Y:S02]  /*3850*/  PLOP3.LUT P2, PT, PT, PT, PT, 0x80, 0x8 ;  /* 0x000000000008781c */ /* 0x000fe40003f4f070 */
[----:B------:R-:W-:Y:S01]  /*3860*/  SHF.L.U32 R4, R9, 0x1f, RZ ;  /* 0x0000001f09047819 */ /* 0x000fe200000006ff */
[----:B-1----:R-:W-:Y:S02]  /*3870*/  UISETP.GE.AND UP0, UPT, UR8, 0x1, UPT ;  /* 0x000000010800788c */ /* 0x002fe4000bf06270 */
[----:B------:R-:W-:-:S04]  /*3880*/  ULEA UR8, UR19, UR7, 0x3 ;  /* 0x0000000713087291 */ /* 0x000fc8000f8e18ff */
[----:B------:R-:W-:-:S05]  /*3890*/  PLOP3.LUT P0, PT, PT, PT, UP0, 0x80, 0x8 ;  /* 0x000000000008781c */ /* 0x000fca0003f0f008 */
[----:B------:R-:W-:-:S08]  /*38a0*/  @UP0 ULEA UR9, UR18, UR7, 0x3 ;  /* 0x0000000712090291 */ /* 0x000fd0000f8e18ff */
[----:B------:R-:W-:-:S04]  /*38b0*/  @P0 SHF.L.U32 R0, R2, 0x1f, RZ ;  /* 0x0000001f02000819 */ /* 0x000fc800000006ff */
[----:B------:R1:W2:Y:S01]  /*38c0*/  @P0 SYNCS.PHASECHK.TRANS64.TRYWAIT P2, [UR9], R0 ;  /* 0x00000000ff0005a7 */ /* 0x0002a20008041109 */
[----:B------:R-:W-:Y:S01]  /*38d0*/  ULEA UR9, UR19, UR21, 0x7 ;  /* 0x0000001513097291 */ /* 0x000fe2000f8e38ff */
[----:B------:R-:W3:Y:S02]  /*38e0*/  SYNCS.PHASECHK.TRANS64.TRYWAIT P0, [UR8+0xd0], R4 ;  /* 0x0000d004ff0075a7 */ /* 0x000ee40008001108 */
[----:B-123--:R-:W-:Y:S09]  /*38f0*/  @!P0 BRA `(.L_x_69) ;  /* 0x00000068005c8947 */ /* 0x00eff20003800000 */
.L_x_163:
[----:B------:R-:W-:Y:S01]  /*3900*/  UMOV UR16, UR17 ;  /* 0x0000001100107c82 */ /* 0x000fe20008000000 */
[----:B------:R-:W-:Y:S05]  /*3910*/  BRA.U !UP0, `(.L_x_70) ;  /* 0x0000000508107547 */ /* 0x000fea000b800000 */
[----:B------:R-:W-:Y:S02]  /*3920*/  UIADD3 UR16, UPT, UPT, UR20, UR17, URZ ;  /* 0x0000001114107290 */ /* 0x000fe4000fffe0ff */
[----:B------:R-:W-:Y:S01]  /*3930*/  UPLOP3.LUT UP3, UPT, UPT, UPT, UPT, 0x40, 0x4 ;  /* 0x000000000004789c */ /* 0x000fe20003f6e870 */
[----:B------:R-:W-:Y:S01]  /*3940*/  UMOV UR15, UR6 ;  /* 0x00000006000f7c82 */ /* 0x000fe20008000000 */
[----:B------:R-:W-:-:S09]  /*3950*/  UMOV UR58, UR18 ;  /* 0x00000012003a7c82 */ /* 0x000fd20008000000 */
.L_x_73:
[----:B--2---:R-:W-:Y:S01]  /*3960*/  ULEA UR14, UR58, UR7, 0x3 ;  /* 0x000000073a0e7291 */ /* 0x004fe2000f8e18ff */
[----:B---3--:R-:W-:Y:S11]  /*3970*/  @P2 BRA `(.L_x_71) ;  /* 0x00000000000c2947 */ /* 0x008ff60003800000 */
[----:B-1----:R-:W-:Y:S04]  /*3980*/  SHF.L.U32 R4, R2, 0x1f, RZ ;  /* 0x0000001f02047819 */ /* 0x002fe800000006ff */
[----:B------:R-:W1:Y:S02]  /*3990*/  SYNCS.PHASECHK.TRANS64.TRYWAIT P0, [UR14], R4 ;  /* 0x00000004ff0075a7 */ /* 0x000e64000800110e */
[----:B-1----:R-:W-:Y:S05]  /*39a0*/  @!P0 BRA `(.L_x_72) ;  /* 0x0000006800488947 */ /* 0x002fea0003800000 */
.L_x_71:
[----:B------:R-:W-:Y:S01]  /*39b0*/  UISETP.NE.AND UP0, UPT, UR15, 0x1, UPT ;  /* 0x000000010f00788c */ /* 0x000fe2000bf05270 */
[----:B------:R-:W-:Y:S01]  /*39c0*/  PLOP3.LUT P2, PT, PT, PT, PT, 0x80, 0x8 ;  /* 0x000000000008781c */ /* 0x000fe20003f4f070 */
[----:B------:R-:W-:Y:S02]  /*39d0*/  UIADD3 UR18, UPT, UPT, UR58, 0x1, URZ ;  /* 0x000000013a127890 */ /* 0x000fe4000fffe0ff */
[----:B------:R-:W-:Y:S02]  /*39e0*/  ULEA UR68, UR58, UR13, 0xb ;  /* 0x0000000d3a447291 */ /* 0x000fe4000f8e58ff */
[----:B------:R-:W-:Y:S01]  /*39f0*/  UISETP.NE.AND UP1, UPT, UR18, 0x4, UPT ;  /* 0x000000041200788c */ /* 0x000fe2000bf25270 */
[----:B------:R-:W-:Y:S01]  /*3a00*/  PLOP3.LUT P0, PT, PT, PT, UP0, 0x80, 0x8 ;  /* 0x000000000008781c */ /* 0x000fe20003f0f008 */
[----:B------:R-:W-:Y:S02]  /*3a10*/  ULEA UR66, UR58, UR12, 0xa ;  /* 0x0000000c3a427291 */ /* 0x000fe4000f8e50ff */
[----:B------:R-:W-:Y:S02]  /*3a20*/  USEL UR39, URZ, 0x1, UP1 ;  /* 0x00000001ff277887 */ /* 0x000fe40008800000 */
[----:B------:R-:W-:Y:S02]  /*3a30*/  USEL UR18, UR18, URZ, UP1 ;  /* 0x000000ff12127287 */ /* 0x000fe40008800000 */
[----:B------:R-:W-:Y:S02]  /*3a40*/  UIADD3 UR64, UPT, UPT, UR68, 0x2, URZ ;  /* 0x0000000244407890 */ /* 0x000fe4000fffe0ff */
[----:B------:R-:W-:Y:S01]  /*3a50*/  @UP0 ULEA UR38, UR18, UR7, 0x3 ;  /* 0x0000000712260291 */ /* 0x000fe2000f8e18ff */
[----:B------:R-:W-:Y:S01]  /*3a60*/  LOP3.LUT R2, R2, UR39, RZ, 0x3c, !PT ;  /* 0x0000002702027c12 */ /* 0x000fe2000f8e3cff */
[----:B------:R-:W-:Y:S02]  /*3a70*/  UIADD3 UR62, UPT, UPT, UR66, 0x2, URZ ;  /* 0x00000002423e7890 */ /* 0x000fe4000fffe0ff */
[----:B------:R-:W-:Y:S01]  /*3a80*/  UIADD3 UR60, UPT, UPT, UR68, 0x4, URZ ;  /* 0x00000004443c7890 */ /* 0x000fe2000fffe0ff */
[----:B-1----:R-:W-:Y:S01]  /*3a90*/  @P0 SHF.L.U32 R0, R2, 0x1f, RZ ;  /* 0x0000001f02000819 */ /* 0x002fe200000006ff */
[----:B------:R-:W-:Y:S02]  /*3aa0*/  UIADD3 UR58, UPT, UPT, UR66, 0x4, URZ ;  /* 0x00000004423a7890 */ /* 0x000fe4000fffe0ff */
[----:B------:R-:W-:Y:S01]  /*3ab0*/  UIADD3 UR56, UPT, UPT, UR68, 0x6, URZ ;  /* 0x0000000644387890 */ /* 0x000fe2000fffe0ff */
[----:B------:R2:W3:Y:S01]  /*3ac0*/  @P0 SYNCS.PHASECHK.TRANS64.TRYWAIT P2, [UR38], R0 ;  /* 0x00000000ff0005a7 */ /* 0x0004e20008041126 */
[----:B------:R-:W-:Y:S02]  /*3ad0*/  UIADD3 UR54, UPT, UPT, UR66, 0x6, URZ ;  /* 0x0000000642367890 */ /* 0x000fe4000fffe0ff */
        /* <DEDUP_REMOVED lines=10> */
[----:B------:R-:W-:Y:S02]  /*3b80*/  UIADD3 UR15, UPT, UPT, UR15, -0x1, URZ ;  /* 0xffffffff0f0f7890 */ /* 0x000fe4000fffe0ff */
[----:B------:R-:W-:Y:S01]  /*3b90*/  UISETP.NE.AND UP0, UPT, UR17, UR16, UPT ;  /* 0x000000101100728c */ /* 0x000fe2000bf05270 */
[----:B------:R-:W-:Y:S01]  /*3ba0*/  UMOV UR69, 0x40004040 ;  /* 0x4000404000457882 */ /* 0x000fe20000000000 */
[----:B------:R-:W-:Y:S01]  /*3bb0*/  UMOV UR67, 0x40004040 ;  /* 0x4000404000437882 */ /* 0x000fe20000000000 */
[----:B------:R-:W-:Y:S01]  /*3bc0*/  UMOV UR65, 0x40004040 ;  /* 0x4000404000417882 */ /* 0x000fe20000000000 */
[----:B------:R-:W-:Y:S01]  /*3bd0*/  UTCQMMA.2CTA gdesc[UR66], gdesc[UR68], tmem[UR9], tmem[UR36], idesc[UR37], UP3 ;  /* 0x00ff2444420075ea */ /* 0x000fe20009a00309 */
[----:B------:R-:W-:Y:S01]  /*3be0*/  UPLOP3.LUT UP3, UPT, UPT, UPT, UPT, 0x80, 0x8 ;  /* 0x000000000008789c */ /* 0x000fe20003f6f070 */
[----:B------:R-:W-:Y:S01]  /*3bf0*/  UMOV UR63, 0x40004040 ;  /* 0x40004040003f7882 */ /* 0x000fe20000000000 */
[----:B------:R-:W-:Y:S01]  /*3c00*/  UMOV UR61, 0x40004040 ;  /* 0x40004040003d7882 */ /* 0x000fe20000000000 */
[----:B------:R-:W-:Y:S01]  /*3c10*/  UTCQMMA.2CTA gdesc[UR62], gdesc[UR64], tmem[UR9], tmem[UR34], idesc[UR35], UPT ;  /* 0x00ff22403e0075ea */ /* 0x000fe2000ba00309 */
[----:B------:R-:W-:Y:S01]  /*3c20*/  UMOV UR59, 0x40004040 ;  /* 0x40004040003b7882 */ /* 0x000fe20000000000 */
[----:B------:R-:W-:Y:S01]  /*3c30*/  UMOV UR57, 0x40004040 ;  /* 0x4000404000397882 */ /* 0x000fe20000000000 */
[----:B------:R1:W-:Y:S01]  /*3c40*/  UTCQMMA.2CTA gdesc[UR58], gdesc[UR60], tmem[UR9], tmem[UR32], idesc[UR33], UPT ;  /* 0x00ff203c3a0075ea */ /* 0x0003e2000ba00309 */
        /* <DEDUP_REMOVED lines=11> */
[----:B------:R-:W-:Y:S01]  /*3d00*/  UMOV UR39, 0x40004040 ;  /* 0x4000404000277882 */ /* 0x000fe20000000000 */
[----:B------:R2:W-:Y:S01]  /*3d10*/  UTCQMMA.2CTA gdesc[UR42], gdesc[UR44], tmem[UR9], tmem[UR24], idesc[UR25], UPT ;  /* 0x00ff182c2a0075ea */ /* 0x0005e2000ba00309 */
[----:B------:R2:W-:Y:S01]  /*3d20*/  UTCQMMA.2CTA gdesc[UR38], gdesc[UR40], tmem[UR9], tmem[UR22], idesc[UR23], UPT ;  /* 0x00ff1628260075ea */ /* 0x0005e2000ba00309 */
[----:B------:R2:W-:Y:S01]  /*3d30*/  UTCBAR.2CTA.MULTICAST [UR14], URZ, UR11 ;  /* 0x000000ff0e0073e9 */ /* 0x0005e2000820080b */
[----:B-1----:R-:W-:Y:S01]  /*3d40*/  UMOV UR58, UR18 ;  /* 0x00000012003a7c82 */ /* 0x002fe20008000000 */
[----:B------:R-:W-:Y:S05]  /*3d50*/  BRA.U UP0, `(.L_x_73) ;  /* 0xfffffffd00007547 */ /* 0x000fea000b83ffff */
.L_x_70:
[----:B------:R-:W-:Y:S01]  /*3d60*/  UIADD3 UR8, UPT, UPT, UR8, 0xb0, URZ ;  /* 0x000000b008087890 */ /* 0x000fe2000fffe0ff */
[----:B------:R-:W-:-:S08]  /*3d70*/  UMOV UR17, UR16 ;  /* 0x0000001000117c82 */ /* 0x000fd00008000000 */
[----:B------:R4:W-:Y:S01]  /*3d80*/  UTCBAR.2CTA.MULTICAST [UR8], URZ, UR10 ;  /* 0x000000ff080073e9 */ /* 0x0009e2000820080a */
[----:B------:R-:W-:Y:S02]  /*3d90*/  NOP ;  /* 0x0000000000007918 */ /* 0x000fe40000000000 */
.L_x_68:
[----:B------:R-:W-:Y:S01]  /*3da0*/  UIADD3 UR19, UPT, UPT, UR19, 0x1, URZ ;  /* 0x0000000113137890 */ /* 0x000fe2000fffe0ff */
[----:B------:R-:W-:-:S03]  /*3db0*/  ISETP.NE.AND P0, PT, R8, 0x2, PT ;  /* 0x000000020800780c */ /* 0x000fc60003f05270 */
[----:B------:R-:W-:Y:S01]  /*3dc0*/  UISETP.NE.AND UP0, UPT, UR19, 0x4, UPT ;  /* 0x000000041300788c */ /* 0x000fe2000bf05270 */
[----:B-12---:R-:W-:Y:S02]  /*3dd0*/  SEL R0, RZ, 0x1, P0 ;  /* 0x00000001ff007807 */ /* 0x006fe40000000000 */
[----:B------:R-:W-:Y:S01]  /*3de0*/  SEL R8, R8, RZ, P0 ;  /* 0x000000ff08087207 */ /* 0x000fe20000000000 */
[----:B----4-:R-:W-:Y:S01]  /*3df0*/  USEL UR8, URZ, 0x1, UP0 ;  /* 0x00000001ff087887 */ /* 0x010fe20008000000 */
[----:B------:R-:W-:Y:S01]  /*3e00*/  LOP3.LUT R3, R3, R0, RZ, 0x3c, !PT ;  /* 0x0000000003037212 */ /* 0x000fe200078e3cff */
[----:B------:R-:W-:-:S04]  /*3e10*/  USEL UR19, UR19, URZ, UP0 ;  /* 0x000000ff13137287 */ /* 0x000fc80008000000 */
[----:B------:R-:W-:Y:S01]  /*3e20*/  LOP3.LUT R9, R9, UR8, RZ, 0x3c, !PT ;  /* 0x0000000809097c12 */ /* 0x000fe2000f8e3cff */
[----:B------:R-:W-:Y:S07]  /*3e30*/  @P1 BRA `(.L_x_74) ;  /* 0xfffffff800381947 */ /* 0x000fee000383ffff */
[----:B------:R-:W1:Y:S01]  /*3e40*/  S2UR UR6, SR_CgaCtaId ;  /* 0x00000000000679c3 */ /* 0x000e620000008800 */
[----:B------:R-:W-:Y:S01]  /*3e50*/  ELECT P0, URZ, PT ;  /* 0x0000000000ff782f */ /* 0x000fe20003800000 */
[----:B------:R-:W-:Y:S01]  /*3e60*/  HFMA2 R0, -RZ, RZ, 0, 5.9604644775390625e-08 ;  /* 0x00000001ff007431 */ /* 0x000fe200000001ff */
[----:B------:R-:W-:-:S05]  /*3e70*/  UMOV UR8, 0x40 ;  /* 0x0000004000087882 */ /* 0x000fca0000000000 */
[----:B------:R-:W-:Y:S01]  /*3e80*/  UVIRTCOUNT.DEALLOC.SMPOOL 0x80 ;  /* 0x000000800000784c */ /* 0x000fe20000000000 */
[----:B------:R-:W-:Y:S02]  /*3e90*/  UISETP.NE.AND UP0, UPT, UR5, URZ, UPT ;  /* 0x000000ff0500728c */ /* 0x000fe4000bf05270 */
[----:B-1----:R-:W-:-:S09]  /*3ea0*/  ULEA UR6, UR6, UR8, 0x18 ;  /* 0x0000000806067291 */ /* 0x002fd2000f8ec0ff */
[----:B------:R1:W-:Y:S01]  /*3eb0*/  @P0 STS.U8 [UR6+0x1c], R0 ;  /* 0x00001c00ff000988 */ /* 0x0003e20008000006 */
[----:B------:R-:W-:Y:S05]  /*3ec0*/  BRA.U UP0, `(.L_x_75) ;  /* 0x0000000100a07547 */ /* 0x000fea000b800000 */
[----:B------:R-:W-:Y:S01]  /*3ed0*/  UIADD3 UR5, UPT, UPT, UR7, 0xd0, URZ ;  /* 0x000000d007057890 */ /* 0x000fe2000fffe0ff */
[----:B------:R-:W-:-:S03]  /*3ee0*/  SHF.L.U32 R2, R9, 0x1f, RZ ;  /* 0x0000001f09027819 */ /* 0x000fc600000006ff */
[----:B------:R-:W-:-:S09]  /*3ef0*/  ULEA UR8, UR19, UR5, 0x3 ;  /* 0x0000000513087291 */ /* 0x000fd2000f8e18ff */
[----:B------:R-:W2:Y:S02]  /*3f00*/  SYNCS.PHASECHK.TRANS64.TRYWAIT P0, [UR8], R2 ;  /* 0x00000002ff0075a7 */ /* 0x000ea40008001108 */
[----:B--2---:R-:W-:Y:S05]  /*3f10*/  @!P0 BRA `(.L_x_76) ;  /* 0x0000006400048947 */ /* 0x004fea0003800000 */
.L_x_166:
        /* <DEDUP_REMOVED lines=9> */
.L_x_168:
        /* <DEDUP_REMOVED lines=9> */
.L_x_170:
[----:B------:R-:W-:-:S04]  /*4040*/  UIADD3 UR9, UPT, UPT, UR9, 0x1, URZ ;  /* 0x0000000109097890 */ /* 0x000fc8000fffe0ff */
[----:B------:R-:W-:-:S04]  /*4050*/  UISETP.NE.AND UP1, UPT, UR9, 0x4, UPT ;  /* 0x000000040900788c */ /* 0x000fc8000bf25270 */
[----:B------:R-:W-:Y:S02]  /*4060*/  USEL UR8, URZ, 0x1, UP1 ;  /* 0x00000001ff087887 */ /* 0x000fe40008800000 */
[----:B------:R-:W-:-:S04]  /*4070*/  USEL UR9, UR9, URZ, UP1 ;  /* 0x000000ff09097287 */ /* 0x000fc80008800000 */
[----:B------:R-:W-:Y:S01]  /*4080*/  ULEA UR9, UR9, UR5, 0x3 ;  /* 0x0000000509097291 */ /* 0x000fe2000f8e18ff */
[----:B------:R-:W-:-:S04]  /*4090*/  LOP3.LUT R2, R2, UR8, RZ, 0x3c, !PT ;  /* 0x0000000802027c12 */ /* 0x000fc8000f8e3cff */
[----:B------:R-:W-:Y:S01]  /*40a0*/  SHF.L.U32 R2, R2, 0x1f, RZ ;  /* 0x0000001f02027819 */ /* 0x000fe200000006ff */
[----:B-1----:R-:W-:-:S04]  /*40b0*/  IMAD.U32 R0, RZ, RZ, UR9 ;  /* 0x00000009ff007e24 */ /* 0x002fc8000f8e00ff */
[----:B------:R1:W2:Y:S03]  /*40c0*/  SYNCS.PHASECHK.TRANS64.TRYWAIT P0, [R0+URZ], R2 ;  /* 0x00000002000075a7 */ /* 0x0002a600080011ff */
[----:B--2---:R-:W-:Y:S05]  /*40d0*/  @!P0 NANOSLEEP.SYNCS 0x989680 ;  /* 0x009896800000895d */ /* 0x004fea0003900000 */
[----:B------:R-:W2:Y:S02]  /*40e0*/  @!P0 SYNCS.PHASECHK.TRANS64 P0, [R0+URZ], R2 ;  /* 0x00000002000085a7 */ /* 0x000ea400080010ff */
[----:B--2---:R-:W-:Y:S05]  /*40f0*/  @P0 BRA `(.L_x_79) ;  /* 0x0000000000200947 */ /* 0x004fea0003800000 */
.L_x_80:
[----:B--2---:R2:W4:Y:S02]  /*4100*/  SYNCS.PHASECHK.TRANS64.TRYWAIT P0, [R0+URZ], R2 ;  /* 0x00000002000075a7 */ /* 0x00452400080011ff */
[----:B----4-:R-:W-:Y:S05]  /*4110*/  @!P0 NANOSLEEP.SYNCS 0x989680 ;  /* 0x009896800000895d */ /* 0x010fea0003900000 */
[----:B------:R-:W4:Y:S02]  /*4120*/  @!P0 SYNCS.PHASECHK.TRANS64 P0, [R0+URZ], R2 ;  /* 0x00000002000085a7 */ /* 0x000f2400080010ff */
[----:B----4-:R-:W-:Y:S05]  /*4130*/  @!P0 BRA `(.L_x_80) ;  /* 0xfffffffc00f08947 */ /* 0x010fea000383ffff */
[----:B------:R-:W-:Y:S05]  /*4140*/  BRA `(.L_x_79) ;  /* 0x00000000000c7947 */ /* 0x000fea0003800000 */
.L_x_75:
[----:B------:R-:W-:-:S04]  /*4150*/  UIADD3 UR5, UPT, UPT, UR7, 0x110, URZ ;  /* 0x0000011007057890 */ /* 0x000fc8000fffe0ff */
[----:B------:R-:W-:-:S09]  /*4160*/  UPRMT UR5, UR4, 0x654, UR5 ;  /* 0x0000065404057896 */ /* 0x000fd20008000005 */
[----:B------:R-:W-:Y:S03]  /*4170*/  SYNCS.ARRIVE.TRANS64.RED.A1T0 RZ, [UR5], RZ ;  /* 0x000000ffffff79a7 */ /* 0x000fe60008100405 */
.L_x_79:
[----:B-12---:R-:W-:Y:S01]  /*4180*/  SHF.L.U32 R2, RZ, 0x1f, RZ ;  /* 0x0000001fff027819 */ /* 0x006fe200000006ff */
[----:B------:R-:W-:Y:S01]  /*4190*/  UIADD3 UR5, UPT, UPT, UR7, 0x110, URZ ;  /* 0x0000011007057890 */ /* 0x000fe2000fffe0ff */
[----:B------:R-:W-:Y:S02]  /*41a0*/  PLOP3.LUT P0, PT, PT, PT, UP0, 0x80, 0x8 ;  /* 0x000000000008781c */ /* 0x000fe40003f0f008 */
[----:B------:R-:W1:Y:S02]  /*41b0*/  SYNCS.PHASECHK.TRANS64.TRYWAIT P1, [UR7+0x110], R2 ;  /* 0x00011002ff0075a7 */ /* 0x000e640008021107 */
[----:B-1----:R-:W-:Y:S09]  /*41c0*/  @!P1 BRA `(.L_x_81) ;  /* 0x0000006000a09947 */ /* 0x002ff20003800000 */
.L_x_172:
[----:B------:R-:W-:Y:S01]  /*41d0*/  @!UP0 UPRMT UR5, UR4, 0x654, UR5 ;  /* 0x0000065404058896 */ /* 0x000fe20008000005 */
[----:B------:R-:W-:Y:S02]  /*41e0*/  UMOV UR8, 0xffff ;  /* 0x0000ffff00087882 */ /* 0x000fe40000000000 */
[----:B------:R-:W-:-:S06]  /*41f0*/  UMOV UR4, 0x1 ;  /* 0x0000000100047882 */ /* 0x000fcc0000000000 */
[----:B------:R-:W-:Y:S01]  /*4200*/  @!P0 SYNCS.ARRIVE.TRANS64.RED.A1T0 RZ, [UR5], RZ ;  /* 0x000000ffffff89a7 */ /* 0x000fe20008100405 */
[----:B------:R-:W-:Y:S01]  /*4210*/  NOP ;  /* 0x0000000000007918 */ /* 0x000fe20000000000 */
[----:B-1----:R-:W1:Y:S01]  /*4220*/  LDS R0, [UR6+0x14] ;  /* 0x00001406ff007984 */ /* 0x002e620008000800 */
[----:B------:R-:W-:-:S04]  /*4230*/  ULOP3.LUT UR5, UR21, 0xffff, URZ, 0xc0, !UPT ;  /* 0x0000ffff15057892 */ /* 0x000fc8000f8ec0ff */
[----:B------:R-:W-:-:S04]  /*4240*/  USHF.R.U32.HI UR5, URZ, 0x5, UR5 ;  /* 0x00000005ff057899 */ /* 0x000fc80008011605 */
[----:B------:R-:W-:Y:S02]  /*4250*/  USHF.L.U32 UR8, UR8, UR5, URZ ;  /* 0x0000000508087299 */ /* 0x000fe400080006ff */
[----:B------:R-:W-:-:S04]  /*4260*/  USHF.L.U32 UR4, UR4, UR5, URZ ;  /* 0x0000000504047299 */ /* 0x000fc800080006ff */
[----:B-1----:R-:W-:-:S04]  /*4270*/  LOP3.LUT R0, R0, UR8, RZ, 0xc0, !PT ;  /* 0x0000000800007c12 */ /* 0x002fc8000f8ec0ff */
[----:B------:R-:W-:-:S13]  /*4280*/  ISETP.NE.AND P0, PT, R0, UR8, PT ;  /* 0x0000000800007c0c */ /* 0x000fda000bf05270 */
[----:B------:R-:W-:Y:S05]  /*4290*/  @P0 BRA `(.L_x_82) ;  /* 0x0000000000580947 */ /* 0x000fea0003800000 */
[----:B------:R-:W1:Y:S02]  /*42a0*/  LDS R0, [UR6+0x18] ;  /* 0x00001806ff007984 */ /* 0x000e640008000800 */
[----:B-1----:R-:W-:-:S04]  /*42b0*/  LOP3.LUT R0, R0, UR4, RZ, 0xc0, !PT ;  /* 0x0000000400007c12 */ /* 0x002fc8000f8ec0ff */
[----:B------:R-:W-:-:S13]  /*42c0*/  ISETP.NE.AND P0, PT, R0, UR4, PT ;  /* 0x0000000400007c0c */ /* 0x000fda000bf05270 */
[----:B------:R-:W-:Y:S05]  /*42d0*/  @P0 BRA `(.L_x_83) ;  /* 0x00000000003c0947 */ /* 0x000fea0003800000 */
[----:B------:R-:W1:Y:S01]  /*42e0*/  S2R R2, SR_LANEID ;  /* 0x0000000000027919 */ /* 0x000e620000000000 */
[----:B------:R-:W-:Y:S01]  /*42f0*/  ULOP3.LUT UR8, URZ, UR8, URZ, 0x33, !UPT ;  /* 0x00000008ff087292 */ /* 0x000fe2000f8e33ff */
[----:B------:R-:W-:Y:S02]  /*4300*/  VOTEU.ANY UR7, UPT, PT ;  /* 0x0000000000077886 */ /* 0x000fe400038e0100 */
[----:B------:R-:W-:-:S03]  /*4310*/  UFLO.U32 UR7, UR7 ;  /* 0x00000007000772bd */ /* 0x000fc600080e0000 */
[----:B------:R-:W-:-:S04]  /*4320*/  IMAD.U32 R0, RZ, RZ, UR8 ;  /* 0x00000008ff007e24 */ /* 0x000fc8000f8e00ff */
[----:B------:R2:W4:Y:S02]  /*4330*/  REDUX UR5, R0 ;  /* 0x00000000000573c4 */ /* 0x0005240000000000 */
[----:B------:R1:W-:Y:S02]  /*4340*/  UTCATOMSWS.AND URZ, UR8 ;  /* 0x0000000800ff79e3 */ /* 0x0003e40008000000 */
[----:B-1----:R-:W-:Y:S02]  /*4350*/  ISETP.EQ.U32.AND P0, PT, R2, UR7, PT ;  /* 0x0000000702007c0c */ /* 0x002fe4000bf02070 */
[----:B--2---:R-:W-:Y:S02]  /*4360*/  LOP3.LUT R0, RZ, UR4, RZ, 0x33, !PT ;  /* 0x00000004ff007c12 */ /* 0x004fe4000f8e33ff */
[----:B----4-:R-:W-:Y:S02]  /*4370*/  MOV R2, UR5 ;  /* 0x0000000500027c02 */ /* 0x010fe40008000f00 */
[----:B------:R-:W1:Y:S07]  /*4380*/  REDUX UR4, R0 ;  /* 0x00000000000473c4 */ /* 0x000e6e0000000000 */
[----:B------:R2:W-:Y:S01]  /*4390*/  @P0 ATOMS.AND RZ, [UR6+0x14], R2 ;  /* 0x00001402ffff098c */ /* 0x0005e2000a800006 */
[----:B-1----:R-:W-:-:S05]  /*43a0*/  IMAD.U32 R0, RZ, RZ, UR4 ;  /* 0x00000004ff007e24 */ /* 0x002fca000f8e00ff */
[----:B------:R2:W-:Y:S01]  /*43b0*/  @P0 ATOMS.AND RZ, [UR6+0x18], R0 ;  /* 0x00001800ffff098c */ /* 0x0005e2000a800006 */
[----:B------:R-:W-:Y:S05]  /*43c0*/  BRA `(.L_x_84) ;  /* 0x0000000000147947 */ /* 0x000fea0003800000 */
.L_x_83:
[----:B------:R-:W-:Y:S02]  /*43d0*/  MOV R2, 0x43f0 ;  /* 0x000043f000027802 */ /* 0x000fe40000000f00 */
[----:B---3-5:R-:W-:Y:S05]  /*43e0*/  CALL.REL.NOINC `($__internal_0_$__cuda_sm10x_tcgen05_guardrail_trap_col_being_dealloced_not_returned_by_alloc) ;  /* 0x00000064007c7944 */ /* 0x028fea0003c00000 */
[----:B------:R-:W-:Y:S05]  /*43f0*/  BRA `(.L_x_84) ;  /* 0x0000000000087947 */ /* 0x000fea0003800000 */
.L_x_82:
[----:B------:R-:W-:Y:S02]  /*4400*/  MOV R2, 0x4420 ;  /* 0x0000442000027802 */ /* 0x000fe40000000f00 */
[----:B---3-5:R-:W-:Y:S05]  /*4410*/  CALL.REL.NOINC `($__internal_2_$__cuda_sm10x_tcgen05_guardrail_trap_unallocated_columns_being_dealloced) ;  /* 0x0000006400887944 */ /* 0x028fea0003c00000 */
.L_x_84:
[----:B------:R-:W-:Y:S01]  /*4420*/  NOP ;  /* 0x0000000000007918 */ /* 0x000fe20000000000 */
[----:B------:R-:W-:Y:S05]  /*4430*/  EXIT ;  /* 0x000000000000794d */ /* 0x000fea0003800000 */
.L_x_55:
[----:B------:R-:W-:-:S09]  /*4440*/  UISETP.NE.OR UP5, UPT, UR10, 0x3, !UP5 ;  /* 0x000000030a00788c */ /* 0x000fd2000efa5670 */
[----:B------:R-:W-:Y:S05]  /*4450*/  BRA.U UP5, `(.L_x_85) ;  /* 0x0000001105747547 */ /* 0x000fea000b800000 */
[----:B------:R-:W1:Y:S01]  /*4460*/  LDC R0, c[0x0][0xb30] ;  /* 0x0002cc00ff007b82 */ /* 0x000e620000000800 */
[----:B------:R-:W2:Y:S01]  /*4470*/  LDCU.64 UR8, c[0x0][0x888] ;  /* 0x00011100ff0877ac */ /* 0x000ea20008000a00 */
[----:B------:R-:W-:Y:S02]  /*4480*/  HFMA2 R27, -RZ, RZ, 0, 0 ;  /* 0x00000000ff1b7431 */ /* 0x000fe400000001ff */
[----:B------:R-:W-:Y:S01]  /*4490*/  IMAD.MOV.U32 R29, RZ, RZ, 0x1 ;  /* 0x00000001ff1d7424 */ /* 0x000fe200078e00ff */
[----:B------:R-:W-:Y:S01]  /*44a0*/  MOV R25, 0x1000 ;  /* 0x0000100000197802 */ /* 0x000fe20000000f00 */
[----:B------:R-:W3:Y:S01]  /*44b0*/  LDCU.64 UR4, c[0x0][0x890] ;  /* 0x00011200ff0477ac */ /* 0x000ee20008000a00 */
[----:B------:R-:W-:Y:S01]  /*44c0*/  IMAD.MOV.U32 R28, RZ, RZ, RZ ;  /* 0x000000ffff1c7224 */ /* 0x000fe200078e00ff */
[----:B------:R-:W4:Y:S01]  /*44d0*/  LDC R24, c[0x0][0x370] ;  /* 0x0000dc00ff187b82 */ /* 0x000f220000000800 */
[----:B------:R-:W-:Y:S01]  /*44e0*/  UMOV UR7, 0x400 ;  /* 0x0000040000077882 */ /* 0x000fe20000000000 */
[----:B------:R-:W-:-:S02]  /*44f0*/  UPLOP3.LUT UP1, UPT, UPT, UPT, UPT, 0x40, 0x4 ;  /* 0x000000000004789c */ /* 0x000fc40003f2e870 */
[----:B------:R-:W-:-:S04]  /*4500*/  ULEA UR7, UR37, UR7, 0x18 ;  /* 0x0000000725077291 */ /* 0x000fc8000f8ec0ff */
[----:B------:R-:W4:Y:S01]  /*4510*/  LDC R3, c[0x0][0xb0c] ;  /* 0x0002c300ff037b82 */ /* 0x000f220000000800 */
[----:B------:R-:W-:Y:S02]  /*4520*/  UIADD3 UR13, UPT, UPT, UR7, 0x58, URZ ;  /* 0x00000058070d7890 */ /* 0x000fe4000fffe0ff */
[----:B--2---:R-:W-:Y:S02]  /*4530*/  UISETP.NE.U32.AND UP3, UPT, UR8, URZ, UPT ;  /* 0x000000ff0800728c */ /* 0x004fe4000bf65070 */
[----:B------:R-:W-:Y:S02]  /*4540*/  UIADD3 UR41, UPT, UPT, UR7, 0x40, URZ ;  /* 0x0000004007297890 */ /* 0x000fe4000fffe0ff */
[----:B---3--:R-:W-:Y:S01]  /*4550*/  UISETP.NE.U32.AND UP4, UPT, UR4, URZ, UPT ;  /* 0x000000ff0400728c */ /* 0x008fe2000bf85070 */
[----:B------:R-:W2:Y:S01]  /*4560*/  LDC R18, c[0x0][0xb20] ;  /* 0x0002c800ff127b82 */ /* 0x000ea20000000800 */
[----:B-1----:R-:W-:Y:S01]  /*4570*/  ISETP.NE.AND P1, PT, R0, 0x1, PT ;  /* 0x000000010000780c */ /* 0x002fe20003f25270 */
[----:B------:R-:W-:-:S02]  /*4580*/  UISETP.NE.AND.EX UP3, UPT, UR9, URZ, UPT, UP3 ;  /* 0x000000ff0900728c */ /* 0x000fc4000bf65330 */
[----:B------:R-:W-:Y:S02]  /*4590*/  UIADD3 UR33, UPT, UPT, UR7, 0x48, URZ ;  /* 0x0000004807217890 */ /* 0x000fe4000fffe0ff */
[----:B------:R-:W-:Y:S02]  /*45a0*/  UIADD3 UR25, UPT, UPT, UR7, 0x50, URZ ;  /* 0x0000005007197890 */ /* 0x000fe4000fffe0ff */
[----:B------:R-:W1:Y:S01]  /*45b0*/  LDC.64 R30, c[0x0][0x348] ;  /* 0x0000d200ff1e7b82 */ /* 0x000e620000000a00 */
[----:B------:R-:W-:Y:S02]  /*45c0*/  UPRMT UR13, UR37, 0x654, UR13 ;  /* 0x00000654250d7896 */ /* 0x000fe4000800000d */
[----:B------:R-:W-:-:S05]  /*45d0*/  UISETP.NE.AND.EX UP4, UPT, UR5, URZ, UPT, UP4 ;  /* 0x000000ff0500728c */ /* 0x000fca000bf85340 */
[----:B------:R-:W3:Y:S08]  /*45e0*/  LDC.64 R16, c[0x0][0xb10] ;  /* 0x0002c400ff107b82 */ /* 0x000ef00000000a00 */
[----:B------:R-:W1:Y:S08]  /*45f0*/  LDC.64 R6, c[0x0][0xb18] ;  /* 0x0002c600ff067b82 */ /* 0x000e700000000a00 */
[----:B------:R-:W1:Y:S08]  /*4600*/  LDC.64 R4, c[0x0][0xb28] ;  /* 0x0002ca00ff047b82 */ /* 0x000e700000000a00 */
[----:B--2-4-:R-:W1:Y:S02]  /*4610*/  LDC R19, c[0x0][0x374] ;  /* 0x0000dd00ff137b82 */ /* 0x014e640000000800 */
.L_x_96:
[C---:B------:R-:W-:Y:S02]  /*4620*/  LEA R0, R28.reuse, UR7, 0x3 ;  /* 0x000000071c007c11 */ /* 0x040fe4000f8e18ff */
[----:B------:R-:W-:Y:S02]  /*4630*/  SHF.L.U32 R2, R27, 0x1f, RZ ;  /* 0x0000001f1b027819 */ /* 0x000fe400000006ff */
[----:B------:R-:W-:Y:S02]  /*4640*/  LEA R20, R28, UR7, 0x4 ;  /* 0x000000071c147c11 */ /* 0x000fe4000f8e20ff */
[----:B--2---:R-:W2:Y:S02]  /*4650*/  SYNCS.PHASECHK.TRANS64.TRYWAIT P0, [R0+URZ+0x90], R2 ;  /* 0x00009002000075a7 */ /* 0x004ea400080011ff */
[----:B--2---:R-:W-:Y:S05]  /*4660*/  @!P0 BRA `(.L_x_86) ;  /* 0x0000005c00908947 */ /* 0x004fea0003800000 */
.L_x_173:
[----:B------:R-:W-:Y:S01]  /*4670*/  ISETP.GE.AND P0, PT, R40, 0x1, PT ;  /* 0x000000012800780c */ /* 0x000fe20003f06270 */
[----:B------:R-:W4:Y:S01]  /*4680*/  LDS.128 R20, [R20+0x120] ;  /* 0x0001200014147984 */ /* 0x000f220000000c00 */
[----:B--2---:R-:W-:Y:S01]  /*4690*/  VIADD R0, R0, 0xa0 ;  /* 0x000000a000007836 */ /* 0x004fe20000000000 */
[----:B------:R-:W-:Y:S01]  /*46a0*/  @!PT LDS RZ, [RZ] ;  /* 0x00000000fffff984 */ /* 0x000fe20000000800 */
[----:B------:R-:W-:Y:S01]  /*46b0*/  @!PT LDS RZ, [RZ] ;  /* 0x00000000fffff984 */ /* 0x000fe20000000800 */
[----:B------:R-:W-:Y:S01]  /*46c0*/  @!PT LDS RZ, [RZ] ;  /* 0x00000000fffff984 */ /* 0x000fe20000000800 */
[----:B------:R-:W-:Y:S01]  /*46d0*/  @!PT LDS RZ, [RZ] ;  /* 0x00000000fffff984 */ /* 0x000fe20000000800 */
[----:B------:R2:W-:Y:S06]  /*46e0*/  MEMBAR.ALL.CTA ;  /* 0x0000000000007992 */ /* 0x0005ec0000008000 */
[----:B--2---:R-:W2:Y:S01]  /*46f0*/  FENCE.VIEW.ASYNC.S ;  /* 0x00000000000073c6 */ /* 0x004ea20000000000 */
[----:B------:R-:W-:Y:S04]  /*4700*/  PRMT R0, RZ, 0x654, R0 ;  /* 0x00000654ff007816 */ /* 0x000fe80000000000 */
[----:B--2---:R2:W-:Y:S01]  /*4710*/  SYNCS.ARRIVE.TRANS64.RED.A1T0 RZ, [R0+URZ], RZ ;  /* 0x000000ff00ff79a7 */ /* 0x0045e200081004ff */
[----:B----4-:R-:W-:Y:S11]  /*4720*/  LOP3.LUT P3, RZ, R22, 0x1, RZ, 0xc0, !PT ;  /* 0x0000000116ff7812 */ /* 0x010ff6000786c0ff */
[----:B------:R-:W-:Y:S02]  /*4730*/  @!UPT UIADD3 URZ, UPT, UPT, URZ, URZ, URZ ;  /* 0x000000fffffff290 */ /* 0x000fe4000fffe0ff */
[----:B------:R-:W-:Y:S02]  /*4740*/  @P3 MOV R11, R20 ;  /* 0x00000014000b3202 */ /* 0x000fe40000000f00 */
[----:B------:R-:W-:Y:S01]  /*4750*/  @P3 LOP3.LUT R10, R21, 0xffff, RZ, 0xc0, !PT ;  /* 0x0000ffff150a3812 */ /* 0x000fe200078ec0ff */
[----:B--2---:R-:W-:Y:S06]  /*4760*/  @!P0 BRA `(.L_x_87) ;  /* 0x0000000000a48947 */ /* 0x004fec0003800000 */
[-C--:B-1----:R-:W-:Y:S01]  /*4770*/  IMAD.HI.U32 R0, R19, R7.reuse, RZ ;  /* 0x0000000713007227 */ /* 0x082fe200078e00ff */
[----:B------:R-:W-:Y:S02]  /*4780*/  ISETP.NE.AND P0, PT, R6, 0x1, PT ;  /* 0x000000010600780c */ /* 0x000fe40003f05270 */
[----:B------:R-:W-:Y:S01]  /*4790*/  ISETP.NE.AND P2, PT, R40, 0x1, PT ;  /* 0x000000012800780c */ /* 0x000fe20003f45270 */
[----:B---3--:R-:W-:Y:S01]  /*47a0*/  IMAD.HI.U32 R9, R24, R16, RZ ;  /* 0x0000001018097227 */ /* 0x008fe200078e00ff */
[----:B------:R-:W-:Y:S02]  /*47b0*/  SHF.R.U32.HI R0, RZ, R18, R0 ;  /* 0x00000012ff007219 */ /* 0x000fe40000011600 */
[----:B------:R-:W-:Y:S01]  /*47c0*/  ISETP.NE.AND P4, PT, R3, 0x1, PT ;  /* 0x000000010300780c */ /* 0x000fe20003f85270 */
[----:B------:R-:W-:Y:S01]  /*47d0*/  IMAD.HI.U32 R13, R10, R7, RZ ;  /* 0x000000070a0d7227 */ /* 0x000fe200078e00ff */
[----:B------:R-:W-:Y:S02]  /*47e0*/  SHF.R.U32.HI R9, RZ, R17, R9 ;  /* 0x00000011ff097219 */ /* 0x000fe40000011609 */
[----:B------:R-:W-:Y:S01]  /*47f0*/  SEL R0, R19, R0, !P0 ;  /* 0x0000000013007207 */ /* 0x000fe20004000000 */
[----:B------:R-:W-:Y:S01]  /*4800*/  IMAD.HI.U32 R12, R11, R16, RZ ;  /* 0x000000100b0c7227 */ /* 0x000fe200078e00ff */
[----:B------:R-:W-:Y:S03]  /*4810*/  SEL R9, R24, R9, !P4 ;  /* 0x0000000918097207 */ /* 0x000fe60006000000 */
[-C--:B------:R-:W-:Y:S01]  /*4820*/  IMAD.HI.U32 R8, R0, R4.reuse, RZ ;  /* 0x0000000400087227 */ /* 0x080fe200078e00ff */
[----:B------:R-:W-:Y:S03]  /*4830*/  SHF.R.U32.HI R12, RZ, R17, R12 ;  /* 0x00000011ff0c7219 */ /* 0x000fe6000001160c */
[----:B------:R-:W-:Y:S01]  /*4840*/  IMAD.HI.U32 R2, R9, R4, RZ ;  /* 0x0000000409027227 */ /* 0x000fe200078e00ff */
[-C--:B------:R-:W-:Y:S02]  /*4850*/  @P2 SHF.R.U32.HI R0, RZ, R5.reuse, R8 ;  /* 0x00000005ff002219 */ /* 0x080fe40000011608 */
[----:B------:R-:W-:Y:S02]  /*4860*/  SHF.R.U32.HI R8, RZ, R18, R13 ;  /* 0x00000012ff087219 */ /* 0x000fe4000001160d */
[----:B------:R-:W-:Y:S01]  /*4870*/  @P2 SHF.R.U32.HI R9, RZ, R5, R2 ;  /* 0x00000005ff092219 */ /* 0x000fe20000011602 */
[----:B------:R-:W-:Y:S01]  /*4880*/  IMAD R0, R40, R0, RZ ;  /* 0x0000000028007224 */ /* 0x000fe200078e02ff */
[----:B------:R-:W-:Y:S02]  /*4890*/  SEL R8, R10, R8, !P0 ;  /* 0x000000080a087207 */ /* 0x000fe40004000000 */
[----:B------:R-:W-:Y:S01]  /*48a0*/  SEL R2, R11, R12, !P4 ;  /* 0x0000000c0b027207 */ /* 0x000fe20006000000 */
[----:B------:R-:W-:Y:S01]  /*48b0*/  IMAD R12, R40, R9, RZ ;  /* 0x00000009280c7224 */ /* 0x000fe200078e02ff */
[C---:B------:R-:W-:Y:S01]  /*48c0*/  ISETP.GE.AND P0, PT, R8.reuse, R0, PT ;  /* 0x000000000800720c */ /* 0x040fe20003f06270 */
[----:B------:R-:W-:Y:S03]  /*48d0*/  IMAD.HI.U32 R0, R8, R4, RZ ;  /* 0x0000000408007227 */ /* 0x000fe600078e00ff */
[----:B------:R-:W-:Y:S02]  /*48e0*/  ISETP.GE.OR P0, PT, R2, R12, P0 ;  /* 0x0000000c0200720c */ /* 0x000fe40000706670 */
[-C--:B------:R-:W-:Y:S04]  /*48f0*/  SHF.R.U32.HI R0, RZ, R5.reuse, R0 ;  /* 0x00000005ff007219 */ /* 0x080fe80000011600 */
[----:B------:R-:W-:Y:S05]  /*4900*/  SEL R13, R8, R0, !P2 ;  /* 0x00000000080d7207 */ /* 0x000fea0005000000 */
[----:B------:R-:W-:Y:S02]  /*4910*/  IMAD.MOV R12, RZ, RZ, -R13 ;  /* 0x000000ffff0c7224 */ /* 0x000fe400078e0a0d */
[----:B------:R-:W-:Y:S04]  /*4920*/  @!P0 IMAD.HI.U32 R0, R2, R4, RZ ;  /* 0x0000000402008227 */ /* 0x000fe800078e00ff */
[----:B------:R-:W-:Y:S01]  /*4930*/  IMAD R12, R40, R12, R8 ;  /* 0x0000000c280c7224 */ /* 0x000fe200078e0208 */
[----:B------:R-:W-:Y:S04]  /*4940*/  @!P0 SHF.R.U32.HI R0, RZ, R5, R0 ;  /* 0x00000005ff008219 */ /* 0x000fe80000011600 */
[----:B------:R-:W-:Y:S04]  /*4950*/  @!P0 SEL R0, R2, R0, !P2 ;  /* 0x0000000002008207 */ /* 0x000fe80005000000 */
[----:B------:R-:W-:Y:S01]  /*4960*/  @!P0 IADD3 R13, PT, PT, R13, -R0, RZ ;  /* 0x800000000d0d8210 */ /* 0x000fe20007ffe0ff */
[----:B------:R-:W-:Y:S01]  /*4970*/  @!P0 IMAD R0, R9, R12, R0 ;  /* 0x0000000c09008224 */ /* 0x000fe200078e0200 */
[----:B------:R-:W-:Y:S01]  /*4980*/  IADD3 R9, PT, PT, -R8, RZ, RZ ;  /* 0x000000ff08097210 */ /* 0x000fe20007ffe1ff */
[--C-:B------:R-:W-:Y:S02]  /*4990*/  IMAD.MOV R12, RZ, RZ, -R2.reuse ;  /* 0x000000ffff0c7224 */ /* 0x100fe400078e0a02 */
[----:B------:R-:W-:Y:S02]  /*49a0*/  @!P0 IMAD R8, R13, R40, R2 ;  /* 0x000000280d088224 */ /* 0x000fe400078e0202 */
[----:B------:R-:W-:Y:S02]  /*49b0*/  @!P0 IMAD.MOV.U32 R2, RZ, RZ, R0 ;  /* 0x000000ffff028224 */ /* 0x000fe400078e0000 */
[----:B------:R-:W-:Y:S02]  /*49c0*/  IMAD R11, R3, R12, R11 ;  /* 0x0000000c030b7224 */ /* 0x000fe400078e020b */
[----:B------:R-:W-:Y:S02]  /*49d0*/  IMAD R10, R6, R9, R10 ;  /* 0x00000009060a7224 */ /* 0x000fe400078e020a */
[----:B------:R-:W-:Y:S02]  /*49e0*/  IMAD R11, R2, R3, R11 ;  /* 0x00000003020b7224 */ /* 0x000fe400078e020b */
[----:B------:R-:W-:Y:S02]  /*49f0*/  IMAD R10, R8, R6, R10 ;  /* 0x00000006080a7224 */ /* 0x000fe400078e020a */
.L_x_87:
[----:B------:R-:W-:Y:S05]  /*4a00*/  BRA.U UP1, `(.L_x_88) ;  /* 0x0000000101107547 */ /* 0x000fea000b800000 */
[----:B------:R-:W-:Y:S04]  /*4a10*/  MOV R2, UR6 ;  /* 0x0000000600027c02 */ /* 0x000fe80008000f00 */
[----:B------:R-:W-:Y:S04]  /*4a20*/  SHF.L.U32 R2, R2, 0x1f, RZ ;  /* 0x0000001f02027819 */ /* 0x000fe800000006ff */
[----:B------:R-:W2:Y:S02]  /*4a30*/  SYNCS.PHASECHK.TRANS64.TRYWAIT P0, [UR7+0x88], R2 ;  /* 0x00008802ff0075a7 */ /* 0x000ea40008001107 */
[----:B--2---:R-:W-:Y:S05]  /*4a40*/  @!P0 BRA `(.L_x_89) ;  /* 0x0000005800ac8947 */ /* 0x004fea0003800000 */
.L_x_88:
[----:B------:R-:W-:Y:S02]  /*4a50*/  R2UR UR42, R15 ;  /* 0x000000000f2a72ca */ /* 0x000fe400000e0000 */
[----:B------:R-:W-:Y:S02]  /*4a60*/  R2UR UR43, R14 ;  /* 0x000000000e2b72ca */ /* 0x000fe400000e0000 */
[----:B------:R-:W-:Y:S02]  /*4a70*/  ISETP.NE.U32.AND P2, PT, RZ, UR4, PT ;  /* 0x00000004ff007c0c */ /* 0x000fe4000bf45070 */
[----:B------:R-:W-:Y:S02]  /*4a80*/  SHF.L.U32 R14, R29, 0x1f, RZ ;  /* 0x0000001f1d0e7819 */ /* 0x000fe400000006ff */
[----:B------:R-:W-:Y:S05]  /*4a90*/  ISETP.NE.AND.EX P2, PT, RZ, UR5, PT, P2 ;  /* 0x00000005ff007c0c */ /* 0x000fea000bf45320 */
[----:B------:R-:W-:Y:S02]  /*4aa0*/  USHF.L.U32 UR42, UR42, 0x8, URZ ;  /* 0x000000082a2a7899 */ /* 0x000fe400080006ff */
[----:B------:R-:W-:Y:S01]  /*4ab0*/  USHF.L.U32 UR43, UR43, 0x6, URZ ;  /* 0x000000062b2b7899 */ /* 0x000fe200080006ff */
[----:B------:R-:W-:Y:S11]  /*4ac0*/  BRA.U !UP4, `(.L_x_90) ;  /* 0x000000010c347547 */ /* 0x000ff6000b800000 */
[----:B------:R-:W-:Y:S01]  /*4ad0*/  UPLOP3.LUT UP0, UPT, UPT, UPT, UP3, 0x80, 0x8 ;  /* 0x000000000008789c */ /* 0x000fe20003f0f030 */
[----:B--2---:R-:W-:Y:S02]  /*4ae0*/  HFMA2 R0, -RZ, RZ, 0, 5.9604644775390625e-08 ;  /* 0x00000001ff007431 */ /* 0x004fe400000001ff */
[----:B------:R-:W-:Y:S03]  /*4af0*/  IMAD.MOV.U32 R96, RZ, RZ, 0x1 ;  /* 0x00000001ff607424 */ /* 0x000fe600078e00ff */
[----:B------:R-:W-:Y:S05]  /*4b00*/  PLOP3.LUT P0, PT, PT, PT, UP0, 0x80, 0x8 ;  /* 0x000000000008781c */ /* 0x000fea0003f0f008 */
[----:B------:R-:W2:Y:S01]  /*4b10*/  @UP0 LDCU.64 UR10, c[0x0][0x888] ;  /* 0x00011100ff0a07ac */ /* 0x000ea20008000a00 */
[----:B------:R-:W-:Y:S07]  /*4b20*/  @UP0 UIMAD UR8, UR36, UR4, URZ ;  /* 0x00000004240802a4 */ /* 0x000fee000f8e02ff */
[----:B------:R-:W-:Y:S01]  /*4b30*/  @!P0 PRMT R96, R0, 0x7610, R96 ;  /* 0x0000761000608816 */ /* 0x000fe20000000060 */
[----:B--2---:R-:W-:Y:S03]  /*4b40*/  @UP0 UIMAD.WIDE UR10, UR8, 0x4, UR10 ;  /* 0x00000004080a08a5 */ /* 0x004fe6000f8e020a */
[----:B------:R-:W2:Y:S03]  /*4b50*/  @!UP0 LDCU UR8, c[0x0][0x880] ;  /* 0x00011000ff0887ac */ /* 0x000ea60008000800 */
[----:B------:R-:W-:Y:S01]  /*4b60*/  IMAD.U32 R8, RZ, RZ, UR10 ;  /* 0x0000000aff087e24 */ /* 0x000fe2000f8e00ff */
[----:B------:R-:W-:Y:S05]  /*4b70*/  MOV R9, UR11 ;  /* 0x0000000b00097c02 */ /* 0x000fea0008000f00 */
[----:B-----5:R4:W5:Y:S02]  /*4b80*/  @P0 LDG.E R49, desc[UR46][R8.64] ;  /* 0x0000002e08310981 */ /* 0x020964000c1e1900 */
[----:B--2-4-:R-:W-:Y:S07]  /*4b90*/  @!P0 IMAD.U32 R49, RZ, RZ, UR8 ;  /* 0x00000008ff318e24 */ /* 0x014fee000f8e00ff */
.L_x_90:
[----:B-----5:R-:W-:Y:S01]  /*4ba0*/  @!P2 FSETP.EQ.AND P0, PT, R49, RZ, PT ;  /* 0x000000ff3100a20b */ /* 0x020fe20003f02000 */
[----:B------:R-:W-:Y:S01]  /*4bb0*/  @!UPT UIADD3 URZ, UPT, UPT, URZ, URZ, URZ ;  /* 0x000000fffffff290 */ /* 0x000fe2000fffe0ff */
[----:B------:R-:W-:Y:S11]  /*4bc0*/  @!P2 BRA `(.L_x_91) ;  /* 0x000000000014a947 */ /* 0x000ff60003800000 */
[----:B------:R-:W-:Y:S02]  /*4bd0*/  LOP3.LUT P2, RZ, R96, 0xff, RZ, 0xc0, !PT ;  /* 0x000000ff60ff7812 */ /* 0x000fe4000784c0ff */
[----:B------:R-:W-:Y:S04]  /*4be0*/  PLOP3.LUT P0, PT, PT, PT, UP0, 0x80, 0x8 ;  /* 0x000000000008781c */ /* 0x000fe80003f0f008 */
[----:B------:R-:W-:Y:S07]  /*4bf0*/  PLOP3.LUT P0, PT, P0, PT, PT, 0x8, 0x80 ;  /* 0x000000000080781c */ /* 0x000fee000070e170 */
[----:B------:R-:W-:Y:S11]  /*4c00*/  @P2 FSETP.EQ.AND P0, PT, R49, RZ, PT ;  /* 0x000000ff3100220b */ /* 0x000ff60003f02000 */
[----:B------:R-:W-:Y:S02]  /*4c10*/  @!UPT UIADD3 URZ, UPT, UPT, URZ, URZ, URZ ;  /* 0x000000fffffff290 */ /* 0x000fe4000fffe0ff */
.L_x_91:
[----:B------:R-:W4:Y:S01]  /*4c20*/  SYNCS.PHASECHK.TRANS64.TRYWAIT P2, [UR7+0x60], R14 ;  /* 0x0000600eff0075a7 */ /* 0x000f220008041107 */
[----:B------:R-:W-:Y:S04]  /*4c30*/  ELECT P4, URZ, PT ;  /* 0x0000000000ff782f */ /* 0x000fe80003880000 */
[----:B------:R-:W-:Y:S11]  /*4c40*/  PLOP3.LUT P4, PT, P0, P4, PT, 0xf2, 0x2f ;  /* 0x00000000002f781c */ /* 0x000ff60000789e72 */
[----:B------:R-:W-:Y:S02]  /*4c50*/  @!UPT UIADD3 URZ, UPT, UPT, URZ, URZ, URZ ;  /* 0x000000fffffff290 */ /* 0x000fe4000fffe0ff */
[----:B-1----:R-:W-:Y:S05]  /*4c60*/  @!P4 IADD3 R8, P0, PT, R30, 0x580, RZ ;  /* 0x000005801e08c810 */ /* 0x002fea0007f1e0ff */
[----:B--2---:R-:W-:Y:S01]  /*4c70*/  @!P4 IMAD.X R2, RZ, RZ, R31, P0 ;  /* 0x000000ffff02c224 */ /* 0x004fe200000e061f */
[----:B----4-:R-:W-:Y:S07]  /*4c80*/  @!P2 BRA `(.L_x_92) ;  /* 0x000000580034a947 */ /* 0x010fee0003800000 */
.L_x_176:
[----:B------:R-:W-:Y:S01]  /*4c90*/  @!P4 R2UR UR9, R8 ;  /* 0x000000000809c2ca */ /* 0x000fe200000e0000 */
[----:B------:R-:W-:Y:S01]  /*4ca0*/  VOTEU.ALL UP1, P4 ;  /* 0x0000000000ff7886 */ /* 0x000fe20002020000 */
[----:B------:R-:W-:Y:S01]  /*4cb0*/  @!P4 R2UR UR8, R2 ;  /* 0x000000000208c2ca */ /* 0x000fe200000e0000 */
[----:B------:R-:W-:Y:S01]  /*4cc0*/  VOTEU.ALL UP2, P4 ;  /* 0x0000000000ff7886 */ /* 0x000fe20002040000 */
[----:B------:R-:W-:Y:S01]  /*4cd0*/  UMOV UR16, 0x0 ;  /* 0x0000000000107882 */ /* 0x000fe20000000000 */
[----:B------:R-:W-:Y:S01]  /*4ce0*/  UMOV UR17, 0x10000000 ;  /* 0x1000000000117882 */ /* 0x000fe20000000000 */
[----:B------:R-:W-:Y:S01]  /*4cf0*/  @!UP1 UIADD3 UR40, UPT, UPT, UR7, 0x200, URZ ;  /* 0x0000020007289890 */ /* 0x000fe2000fffe0ff */
[----:B-1----:R-:W-:Y:S01]  /*4d00*/  @!P4 IMAD.MOV.U32 R0, RZ, RZ, 0x1000 ;  /* 0x00001000ff00c424 */ /* 0x002fe200078e00ff */
[----:B------:R-:W-:Y:S01]  /*4d10*/  UMOV UR44, UR36 ;  /* 0x00000024002c7c82 */ /* 0x000fe20008000000 */
[----:B------:R-:W-:Y:S01]  /*4d20*/  @!UP1 UIADD3 UR10, UPT, UPT, UR42, 0x80, URZ ;  /* 0x000000802a0a9890 */ /* 0x000fe2000fffe0ff */
[----:B------:R-:W-:Y:S01]  /*4d30*/  UMOV UR11, UR43 ;  /* 0x0000002b000b7c82 */ /* 0x000fe20008000000 */
[----:B------:R-:W-:Y:S02]  /*4d40*/  UMOV UR12, UR36 ;  /* 0x00000024000c7c82 */ /* 0x000fe40008000000 */
[----:B------:R-:W-:Y:S01]  /*4d50*/  IMAD.U32 R8, RZ, RZ, UR9 ;  /* 0x00000009ff087e24 */ /* 0x000fe2000f8e00ff */
[----:B------:R-:W-:Y:S01]  /*4d60*/  UMOV UR9, UR41 ;  /* 0x0000002900097c82 */ /* 0x000fe20008000000 */
[----:B------:R-:W-:Y:S01]  /*4d70*/  IMAD.U32 R9, RZ, RZ, UR8 ;  /* 0x00000008ff097e24 */ /* 0x000fe2000f8e00ff */
[----:B------:R-:W-:Y:S02]  /*4d80*/  @!UP1 UIADD3 UR8, UPT, UPT, UR7, 0xa00, URZ ;  /* 0x00000a0007089890 */ /* 0x000fe4000fffe0ff */
[----:B------:R-:W-:Y:S01]  /*4d90*/  @!P4 R2UR UR18, R8 ;  /* 0x000000000812c2ca */ /* 0x000fe200000e0000 */
[----:B------:R-:W-:Y:S01]  /*4da0*/  VOTEU.ALL UP1, P4 ;  /* 0x0000000000ff7886 */ /* 0x000fe20002020000 */
[----:B------:R-:W-:Y:S01]  /*4db0*/  @!P4 R2UR UR19, R9 ;  /* 0x000000000913c2ca */ /* 0x000fe200000e0000 */
[----:B------:R-:W-:Y:S01]  /*4dc0*/  UPRMT UR14, UR37, 0x654, UR41 ;  /* 0x00000654250e7896 */ /* 0x000fe20008000029 */
[----:B------:R-:W-:Y:S05]  /*4dd0*/  @!P4 IADD3 R8, P0, PT, R30, 0x580, RZ ;  /* 0x000005801e08c810 */ /* 0x000fea0007f1e0ff */
[----:B------:R-:W-:Y:S06]  /*4de0*/  @!P4 IMAD.X R2, RZ, RZ, R31, P0 ;  /* 0x000000ffff02c224 */ /* 0x000fec00000e061f */
[----:B------:R1:W-:Y:S01]  /*4df0*/  @!UP2 UTMALDG.3D [UR40], [UR18], desc[UR16] ;  /* 0x000010281200a5b4 */ /* 0x0003e20008011000 */
[----:B------:R1:W-:Y:S01]  /*4e00*/  @!UP1 UTMALDG.3D [UR8], [UR18], desc[UR16] ;  /* 0x00001008120095b4 */ /* 0x0003e20008011000 */
[----:B------:R1:W-:Y:S01]  /*4e10*/  @!P4 SYNCS.ARRIVE.TRANS64.RED.A0TR RZ, [UR7+0x40], R0 ;  /* 0x00004000ffffc9a7 */ /* 0x0003e20008300407 */
[----:B------:R-:W-:Y:S01]  /*4e20*/  SYNCS.ARRIVE.TRANS64.RED.A1T0 RZ, [UR14], RZ ;  /* 0x000000ffffff79a7 */ /* 0x000fe2000810040e */
[----:B------:R-:W2:Y:S02]  /*4e30*/  SYNCS.PHASECHK.TRANS64.TRYWAIT P2, [UR7+0x68], R14 ;  /* 0x0000680eff0075a7 */ /* 0x000ea40008041107 */
[----:B-12---:R-:W-:Y:S05]  /*4e40*/  @!P2 BRA `(.L_x_93) ;  /* 0x0000005400dca947 */ /* 0x006fea0003800000 */
.L_x_178:
        /* <DEDUP_REMOVED lines=8> */
[----:B------:R-:W-:Y:S01]  /*4ed0*/  @!UP1 UIADD3 UR32, UPT, UPT, UR7, 0x1200, URZ ;  /* 0x0000120007209890 */ /* 0x000fe2000fffe0ff */
[----:B------:R-:W-:Y:S01]  /*4ee0*/  UMOV UR35, UR43 ;  /* 0x0000002b00237c82 */ /* 0x000fe20008000000 */
[----:B------:R-:W-:Y:S03]  /*4ef0*/  @!UP1 UIADD3 UR10, UPT, UPT, UR42, 0xa0, URZ ;  /* 0x000000a02a0a9890 */ /* 0x000fe6000fffe0ff */
[----:B------:R-:W-:Y:S01]  /*4f00*/  IMAD.U32 R8, RZ, RZ, UR9 ;  /* 0x00000009ff087e24 */ /* 0x000fe2000f8e00ff */
[----:B------:R-:W-:Y:S01]  /*4f10*/  UMOV UR9, UR33 ;  /* 0x0000002100097c82 */ /* 0x000fe20008000000 */
[----:B------:R-:W-:Y:S01]  /*4f20*/  IMAD.U32 R9, RZ, RZ, UR8 ;  /* 0x00000008ff097e24 */ /* 0x000fe2000f8e00ff */
[----:B------:R-:W-:Y:S02]  /*4f30*/  @!UP1 UIADD3 UR8, UPT, UPT, UR7, 0x1a00, URZ ;  /* 0x00001a0007089890 */ /* 0x000fe4000fffe0ff */
[----:B------:R-:W-:Y:S01]  /*4f40*/  @!P4 R2UR UR18, R8 ;  /* 0x000000000812c2ca */ /* 0x000fe200000e0000 */
[----:B------:R-:W-:Y:S01]  /*4f50*/  VOTEU.ALL UP1, P4 ;  /* 0x0000000000ff7886 */ /* 0x000fe20002020000 */
[----:B------:R-:W-:Y:S01]  /*4f60*/  @!P4 R2UR UR19, R9 ;  /* 0x000000000913c2ca */ /* 0x000fe200000e0000 */
[----:B------:R-:W-:Y:S01]  /*4f70*/  UMOV UR11, UR43 ;  /* 0x0000002b000b7c82 */ /* 0x000fe20008000000 */
[----:B------:R-:W-:Y:S01]  /*4f80*/  UMOV UR12, UR36 ;  /* 0x00000024000c7c82 */ /* 0x000fe20008000000 */
[----:B------:R-:W-:Y:S01]  /*4f90*/  UPRMT UR14, UR37, 0x654, UR33 ;  /* 0x00000654250e7896 */ /* 0x000fe20008000021 */
[----:B------:R-:W-:Y:S05]  /*4fa0*/  @!P4 IADD3 R8, P0, PT, R30, 0x580, RZ ;  /* 0x000005801e08c810 */ /* 0x000fea0007f1e0ff */
[----:B------:R-:W-:Y:S04]  /*4fb0*/  @!P4 IMAD.X R2, RZ, RZ, R31, P0 ;  /* 0x000000ffff02c224 */ /* 0x000fe800000e061f */
[----:B------:R1:W-:Y:S01]  /*4fc0*/  @!UP2 UTMALDG.3D [UR32], [UR18], desc[UR16] ;  /* 0x000010201200a5b4 */ /* 0x0003e20008011000 */
[----:B------:R1:W-:Y:S01]  /*4fd0*/  @!UP1 UTMALDG.3D [UR8], [UR18], desc[UR16] ;  /* 0x00001008120095b4 */ /* 0x0003e20008011000 */
[----:B------:R1:W-:Y:S01]  /*4fe0*/  @!P4 SYNCS.ARRIVE.TRANS64.RED.A0TR RZ, [UR7+0x48], R0 ;  /* 0x00004800ffffc9a7 */ /* 0x0003e20008300407 */
[----:B------:R-:W-:Y:S01]  /*4ff0*/  SYNCS.ARRIVE.TRANS64.RED.A1T0 RZ, [UR14], RZ ;  /* 0x000000ffffff79a7 */ /* 0x000fe2000810040e */
[----:B------:R-:W2:Y:S02]  /*5000*/  SYNCS.PHASECHK.TRANS64.TRYWAIT P2, [UR7+0x70], R14 ;  /* 0x0000700eff0075a7 */ /* 0x000ea40008041107 */
[----:B-12---:R-:W-:Y:S05]  /*5010*/  @!P2 BRA `(.L_x_94) ;  /* 0x000000540080a947 */ /* 0x006fea0003800000 */
.L_x_180:
[----:B------:R-:W2:Y:S01]  /*5020*/  LDC.64 R12, c[0x0][0xb18] ;  /* 0x0002c600ff0c7b82 */ /* 0x000ea20000000a00 */
[----:B------:R-:W-:Y:S01]  /*5030*/  @!P4 R2UR UR8, R2 ;  /* 0x000000000208c2ca */ /* 0x000fe200000e0000 */
[----:B------:R-:W-:Y:S01]  /*5040*/  VOTEU.ALL UP1, P4 ;  /* 0x0000000000ff7886 */ /* 0x000fe20002020000 */
[----:B------:R-:W-:Y:S01]  /*5050*/  @!P4 R2UR UR9, R8 ;  /* 0x000000000809c2ca */ /* 0x000fe200000e0000 */
[----:B------:R-:W-:Y:S01]  /*5060*/  VOTEU.ALL UP2, P4 ;  /* 0x0000000000ff7886 */ /* 0x000fe20002040000 */
[----:B------:R-:W-:Y:S03]  /*5070*/  UMOV UR16, 0x0 ;  /* 0x0000000000107882 */ /* 0x000fe60000000000 */
[----:B------:R-:W4:Y:S01]  /*5080*/  @!P1 LDC R2, c[0x0][0xb0c] ;  /* 0x0002c300ff029b82 */ /* 0x000f220000000800 */
[----:B------:R-:W-:Y:S01]  /*5090*/  @!UP1 UIADD3 UR26, UPT, UPT, UR42, 0x40, URZ ;  /* 0x000000402a1a9890 */ /* 0x000fe2000fffe0ff */
[----:B-1----:R-:W-:Y:S01]  /*50a0*/  @!P4 IMAD.MOV.U32 R0, RZ, RZ, 0x1000 ;  /* 0x00001000ff00c424 */ /* 0x002fe200078e00ff */
[----:B------:R-:W-:Y:S01]  /*50b0*/  @!UP1 UIADD3 UR24, UPT, UPT, UR7, 0x2200, URZ ;  /* 0x0000220007189890 */ /* 0x000fe2000fffe0ff */
[----:B------:R-:W-:Y:S01]  /*50c0*/  @P3 SHF.R.U32.HI R26, RZ, 0x10, R21 ;  /* 0x00000010ff1a3819 */ /* 0x000fe20000011615 */
[----:B------:R-:W-:Y:S01]  /*50d0*/  UMOV UR17, 0x10000000 ;  /* 0x1000000000117882 */ /* 0x000fe20000000000 */
[----:B------:R-:W-:Y:S01]  /*50e0*/  UMOV UR27, UR43 ;  /* 0x0000002b001b7c82 */ /* 0x000fe20008000000 */
[----:B------:R-:W-:Y:S01]  /*50f0*/  UMOV UR28, UR36 ;  /* 0x00000024001c7c82 */ /* 0x000fe20008000000 */
[----:B------:R-:W-:Y:S01]  /*5100*/  IMAD.U32 R9, RZ, RZ, UR8 ;  /* 0x00000008ff097e24 */ /* 0x000fe2000f8e00ff */
[----:B------:R-:W-:Y:S01]  /*5110*/  @!UP1 UIADD3 UR10, UPT, UPT, UR42, 0xc0, URZ ;  /* 0x000000c02a0a9890 */ /* 0x000fe2000fffe0ff */
[----:B------:R-:W-:Y:S01]  /*5120*/  IMAD.U32 R8, RZ, RZ, UR9 ;  /* 0x00000009ff087e24 */ /* 0x000fe2000f8e00ff */
[----:B------:R-:W-:Y:S01]  /*5130*/  @!UP1 UIADD3 UR8, UPT, UPT, UR7, 0x2a00, URZ ;  /* 0x00002a0007089890 */ /* 0x000fe2000fffe0ff */
[----:B------:R-:W-:Y:S01]  /*5140*/  VIADD R28, R28, 0x1 ;  /* 0x000000011c1c7836 */ /* 0x000fe20000000000 */
[----:B------:R-:W-:Y:S01]  /*5150*/  @!P4 R2UR UR19, R9 ;  /* 0x000000000913c2ca */ /* 0x000fe200000e0000 */
[----:B------:R-:W-:Y:S01]  /*5160*/  VOTEU.ALL UP1, P4 ;  /* 0x0000000000ff7886 */ /* 0x000fe20002020000 */
[----:B------:R-:W-:Y:S01]  /*5170*/  @!P4 R2UR UR18, R8 ;  /* 0x000000000812c2ca */ /* 0x000fe200000e0000 */
[----:B------:R-:W-:Y:S01]  /*5180*/  UMOV UR9, UR25 ;  /* 0x0000001900097c82 */ /* 0x000fe20008000000 */
[----:B------:R-:W1:Y:S01]  /*5190*/  LDC.64 R8, c[0x0][0xb10] ;  /* 0x0002c400ff087b82 */ /* 0x000e620000000a00 */
[----:B------:R-:W-:Y:S01]  /*51a0*/  UMOV UR11, UR43 ;  /* 0x0000002b000b7c82 */ /* 0x000fe20008000000 */
[----:B------:R-:W-:Y:S01]  /*51b0*/  UMOV UR12, UR36 ;  /* 0x00000024000c7c82 */ /* 0x000fe20008000000 */
[----:B------:R-:W-:Y:S08]  /*51c0*/  UPRMT UR14, UR37, 0x654, UR25 ;  /* 0x00000654250e7896 */ /* 0x000ff00008000019 */
[----:B------:R1:W-:Y:S01]  /*51d0*/  @!UP2 UTMALDG.3D [UR24], [UR18], desc[UR16] ;  /* 0x000010181200a5b4 */ /* 0x0003e20008011000 */
[----:B------:R1:W-:Y:S01]  /*51e0*/  @!UP1 UTMALDG.3D [UR8], [UR18], desc[UR16] ;  /* 0x00001008120095b4 */ /* 0x0003e20008011000 */
[----:B------:R5:W-:Y:S01]  /*51f0*/  @!P4 SYNCS.ARRIVE.TRANS64.RED.A0TR RZ, [UR7+0x50], R0 ;  /* 0x00005000ffffc9a7 */ /* 0x000be20008300407 */
[C---:B-1----:R-:W-:Y:S01]  /*5200*/  @!P1 IMAD.HI.U32 R8, R11.reuse, R8, RZ ;  /* 0x000000080b089227 */ /* 0x042fe200078e00ff */
[----:B--2---:R-:W-:Y:S02]  /*5210*/  @!P1 ISETP.NE.AND P0, PT, R12, 0x1, PT ;  /* 0x000000010c00980c */ /* 0x004fe40003f05270 */
[----:B----4-:R-:W-:Y:S01]  /*5220*/  @!P1 ISETP.NE.AND P2, PT, R2, 0x1, PT ;  /* 0x000000010200980c */ /* 0x010fe20003f45270 */
[C---:B------:R-:W-:Y:S01]  /*5230*/  @!P1 IMAD.HI.U32 R13, R10.reuse, R13, RZ ;  /* 0x0000000d0a0d9227 */ /* 0x040fe200078e00ff */
[----:B------:R-:W-:Y:S04]  /*5240*/  @!P1 SHF.R.U32.HI R8, RZ, R9, R8 ;  /* 0x00000009ff089219 */ /* 0x000fe80000011608 */
[----:B------:R-:W-:Y:S01]  /*5250*/  @!P1 SEL R8, R11, R8, !P2 ;  /* 0x000000080b089207 */ /* 0x000fe20005000000 */
[----:B------:R-:W-:Y:S01]  /*5260*/  SYNCS.ARRIVE.TRANS64.RED.A1T0 RZ, [UR14], RZ ;  /* 0x000000ffffff79a7 */ /* 0x000fe2000810040e */
[----:B------:R-:W1:Y:S01]  /*5270*/  SYNCS.PHASECHK.TRANS64.TRYWAIT P5, [UR7+0x78], R14 ;  /* 0x0000780eff0075a7 */ /* 0x000e6200080a1107 */
[----:B-----5:R-:W2:Y:S02]  /*5280*/  @!P1 LDC R0, c[0x0][0xb20] ;  /* 0x0002c800ff009b82 */ /* 0x020ea40000000800 */
[----:B--2---:R-:W-:Y:S04]  /*5290*/  @!P1 SHF.R.U32.HI R0, RZ, R0, R13 ;  /* 0x00000000ff009219 */ /* 0x004fe8000001160d */
[----:B------:R-:W-:Y:S05]  /*52a0*/  @!P1 SEL R9, R10, R0, !P0 ;  /* 0x000000000a099207 */ /* 0x000fea0004000000 */
[----:B------:R-:W-:Y:S02]  /*52b0*/  @!P1 IMAD.IADD R0, R9, 0x1, -R8 ;  /* 0x0000000109009824 */ /* 0x000fe400078e0a08 */
[----:B------:R-:W-:Y:S02]  /*52c0*/  @!P1 IMAD.IADD R8, R8, 0x1, -R9 ;  /* 0x0000000108089824 */ /* 0x000fe400078e0a09 */
[----:B------:R-:W-:Y:S02]  /*52d0*/  @!P1 IMAD R11, R0, R2, R11 ;  /* 0x00000002000b9224 */ /* 0x000fe400078e020b */
[----:B------:R-:W-:Y:S01]  /*52e0*/  @!P1 IMAD R10, R8, R12, R10 ;  /* 0x0000000c080a9224 */ /* 0x000fe200078e020a */
[----:B-1----:R-:W-:Y:S06]  /*52f0*/  @!P5 BRA `(.L_x_95) ;  /* 0x0000005000e0d947 */ /* 0x002fec0003800000 */
.L_x_182:
[----:B------:R-:W-:Y:S01]  /*5300*/  @!P4 IADD3 R2, P0, PT, R30, 0x580, RZ ;  /* 0x000005801e02c810 */ /* 0x000fe20007f1e0ff */
[----:B------:R-:W-:Y:S01]  /*5310*/  VOTEU.ALL UP1, P4 ;  /* 0x0000000000ff7886 */ /* 0x000fe20002020000 */
[----:B------:R-:W-:Y:S01]  /*5320*/  VOTEU.ALL UP2, P4 ;  /* 0x0000000000ff7886 */ /* 0x000fe20002040000 */
[----:B------:R-:W-:Y:S01]  /*5330*/  UMOV UR14, 0x0 ;  /* 0x00000000000e7882 */ /* 0x000fe20000000000 */
[----:B------:R-:W-:Y:S01]  /*5340*/  @!P4 R2UR UR9, R2 ;  /* 0x000000000209c2ca */ /* 0x000fe200000e0000 */
[----:B-1----:R-:W-:Y:S01]  /*5350*/  @!P4 IMAD.X R0, RZ, RZ, R31, P0 ;  /* 0x000000ffff00c224 */ /* 0x002fe200000e061f */
[----:B------:R-:W-:Y:S01]  /*5360*/  @!UP1 UIADD3 UR17, UPT, UPT, UR7, 0x58, URZ ;  /* 0x0000005807119890 */ /* 0x000fe2000fffe0ff */
[----:B------:R-:W-:Y:S01]  /*5370*/  ISETP.NE.AND P0, PT, R28, 0x2, PT ;  /* 0x000000021c00780c */ /* 0x000fe20003f05270 */
[----:B------:R-:W-:Y:S01]  /*5380*/  @!UP1 UIADD3 UR18, UPT, UPT, UR42, 0x60, URZ ;  /* 0x000000602a129890 */ /* 0x000fe2000fffe0ff */
[----:B------:R-:W-:Y:S01]  /*5390*/  LOP3.LUT R29, R29, 0x1, RZ, 0x3c, !PT ;  /* 0x000000011d1d7812 */ /* 0x000fe200078e3cff */
[----:B------:R-:W-:Y:S01]  /*53a0*/  @!UP1 UIADD3 UR16, UPT, UPT, UR7, 0x3200, URZ ;  /* 0x0000320007109890 */ /* 0x000fe2000fffe0ff */
[----:B------:R-:W-:Y:S01]  /*53b0*/  @!P4 R2UR UR8, R0 ;  /* 0x000000000008c2ca */ /* 0x000fe200000e0000 */
[----:B------:R-:W-:Y:S01]  /*53c0*/  UMOV UR15, 0x10000000 ;  /* 0x10000000000f7882 */ /* 0x000fe20000000000 */
[----:B------:R-:W-:Y:S01]  /*53d0*/  UMOV UR19, UR43 ;  /* 0x0000002b00137c82 */ /* 0x000fe20008000000 */
[----:B------:R-:W-:Y:S01]  /*53e0*/  UMOV UR20, UR36 ;  /* 0x0000002400147c82 */ /* 0x000fe20008000000 */
[----:B------:R-:W-:Y:S01]  /*53f0*/  @!UP1 UIADD3 UR10, UPT, UPT, UR42, 0xe0, URZ ;  /* 0x000000e02a0a9890 */ /* 0x000fe2000fffe0ff */
[----:B------:R-:W-:Y:S01]  /*5400*/  SEL R0, RZ, 0x1, P0 ;  /* 0x00000001ff007807 */ /* 0x000fe20000000000 */
[----:B------:R-:W-:Y:S01]  /*5410*/  IMAD.U32 R8, RZ, RZ, UR9 ;  /* 0x00000009ff087e24 */ /* 0x000fe2000f8e00ff */
[----:B------:R-:W-:Y:S01]  /*5420*/  UMOV UR11, UR43 ;  /* 0x0000002b000b7c82 */ /* 0x000fe20008000000 */
[----:B------:R-:W-:Y:S01]  /*5430*/  UMOV UR12, UR36 ;  /* 0x00000024000c7c82 */ /* 0x000fe20008000000 */
[----:B------:R-:W-:Y:S01]  /*5440*/  UMOV UR9, UR17 ;  /* 0x0000001100097c82 */ /* 0x000fe20008000000 */
[----:B------:R-:W-:Y:S01]  /*5450*/  @P3 R2UR UR36, R26 ;  /* 0x000000001a2432ca */ /* 0x000fe200000e0000 */
[----:B------:R-:W-:Y:S01]  /*5460*/  IMAD.IADD R15, R10, 0x1, R94 ;  /* 0x000000010a0f7824 */ /* 0x000fe200078e025e */
[----:B------:R-:W-:Y:S01]  /*5470*/  @!P4 R2UR UR22, R8 ;  /* 0x000000000816c2ca */ /* 0x000fe200000e0000 */
[----:B------:R-:W-:Y:S01]  /*5480*/  IMAD.U32 R9, RZ, RZ, UR8 ;  /* 0x00000008ff097e24 */ /* 0x000fe2000f8e00ff */
[----:B------:R-:W-:Y:S01]  /*5490*/  @!UP1 UIADD3 UR8, UPT, UPT, UR7, 0x3a00, URZ ;  /* 0x00003a0007089890 */ /* 0x000fe2000fffe0ff */
[----:B------:R-:W-:Y:S01]  /*54a0*/  LOP3.LUT R27, R27, R0, RZ, 0x3c, !PT ;  /* 0x000000001b1b7212 */ /* 0x000fe200078e3cff */
[----:B------:R-:W-:Y:S01]  /*54b0*/  VOTEU.ALL UP1, P4 ;  /* 0x0000000000ff7886 */ /* 0x000fe20002020000 */
[----:B------:R-:W-:Y:S01]  /*54c0*/  IMAD.IADD R14, R11, 0x1, R95 ;  /* 0x000000010b0e7824 */ /* 0x000fe200078e025f */
[----:B------:R-:W-:Y:S02]  /*54d0*/  @!P4 R2UR UR23, R9 ;  /* 0x000000000917c2ca */ /* 0x000fe400000e0000 */
[----:B------:R-:W-:Y:S11]  /*54e0*/  SEL R28, R28, RZ, P0 ;  /* 0x000000ff1c1c7207 */ /* 0x000ff60000000000 */
[----:B------:R2:W-:Y:S01]  /*54f0*/  @!UP2 UTMALDG.3D [UR16], [UR22], desc[UR14] ;  /* 0x00000e101600a5b4 */ /* 0x0005e20008011000 */
[----:B------:R2:W-:Y:S01]  /*5500*/  @!UP1 UTMALDG.3D [UR8], [UR22], desc[UR14] ;  /* 0x00000e08160095b4 */ /* 0x0005e20008011000 */
[----:B------:R2:W-:Y:S01]  /*5510*/  @!P4 SYNCS.ARRIVE.TRANS64.RED.A0TR RZ, [UR7+0x58], R25 ;  /* 0x00005819ffffc9a7 */ /* 0x0005e20008300407 */
[----:B------:R-:W-:Y:S01]  /*5520*/  UPLOP3.LUT UP1, UPT, UPT, UPT, UPT, 0x80, 0x8 ;  /* 0x000000000008789c */ /* 0x000fe20003f2f070 */
[----:B------:R-:W-:Y:S01]  /*5530*/  SYNCS.ARRIVE.TRANS64.RED.A1T0 RZ, [UR13], RZ ;  /* 0x000000ffffff79a7 */ /* 0x000fe2000810040d */
[----:B------:R-:W-:Y:S09]  /*5540*/  @P3 BRA `(.L_x_96) ;  /* 0xfffffff000343947 */ /* 0x000ff2000383ffff */
[----:B------:R-:W-:-:S04]  /*5550*/  SHF.L.U32 R2, R29, 0x1f, RZ ;  /* 0x0000001f1d027819 */ /* 0x000fc800000006ff */
[----:B------:R-:W1:Y:S02]  /*5560*/  SYNCS.PHASECHK.TRANS64.TRYWAIT P0, [UR7+0x60], R2 ;  /* 0x00006002ff0075a7 */ /* 0x000e640008001107 */
[----:B-1----:R-:W-:Y:S05]  /*5570*/  @!P0 BRA `(.L_x_97) ;  /* 0x0000005000588947 */ /* 0x002fea0003800000 */
.L_x_184:
[----:B------:R-:W4:Y:S02]  /*5580*/  SYNCS.PHASECHK.TRANS64.TRYWAIT P0, [UR7+0x68], R2 ;  /* 0x00006802ff0075a7 */ /* 0x000f240008001107 */
[----:B----4-:R-:W-:Y:S05]  /*5590*/  @!P0 BRA `(.L_x_98) ;  /* 0x0000005000688947 */ /* 0x010fea0003800000 */
.L_x_186:
[----:B------:R-:W4:Y:S02]  /*55a0*/  SYNCS.PHASECHK.TRANS64.TRYWAIT P0, [UR7+0x70], R2 ;  /* 0x00007002ff0075a7 */ /* 0x000f240008001107 */
[----:B----4-:R-:W-:Y:S05]  /*55b0*/  @!P0 BRA `(.L_x_99) ;  /* 0x0000005000788947 */ /* 0x010fea0003800000 */
.L_x_188:
[----:B-1----:R-:W-:-:S07]  /*55c0*/  MOV R0, UR7 ;  /* 0x0000000700007c02 */ /* 0x002fce0008000f00 */
.L_x_100:
[----:B-1----:R-:W-:-:S04]  /*55d0*/  SHF.L.U32 R2, R29, 0x1f, RZ ;  /* 0x0000001f1d027819 */ /* 0x002fc800000006ff */
[----:B------:R1:W4:Y:S03]  /*55e0*/  SYNCS.PHASECHK.TRANS64.TRYWAIT P0, [R0+URZ+0x78], R2 ;  /* 0x00007802000075a7 */ /* 0x00032600080011ff */
[----:B----4-:R-:W-:Y:S05]  /*55f0*/  @!P0 NANOSLEEP.SYNCS 0x989680 ;  /* 0x009896800000895d */ /* 0x010fea0003900000 */
[----:B------:R-:W4:Y:S02]  /*5600*/  @!P0 SYNCS.PHASECHK.TRANS64 P0, [R0+URZ+0x78], R2 ;  /* 0x00007802000085a7 */ /* 0x000f2400080010ff */
[----:B--2-4-:R-:W-:Y:S05]  /*5610*/  @P0 EXIT ;  /* 0x000000000000094d */ /* 0x014fea0003800000 */
[----:B------:R-:W-:Y:S05]  /*5620*/  BRA `(.L_x_100) ;  /* 0xfffffffc00e87947 */ /* 0x000fea000383ffff */
.L_x_85:
[----:B------:R-:W-:-:S06]  /*5630*/  UISETP.GE.AND UP1, UPT, UR10, 0x4, UPT ;  /* 0x000000040a00788c */ /* 0x000fcc000bf26270 */
[----:B------:R-:W-:-:S13]  /*5640*/  PLOP3.LUT P0, PT, PT, PT, UP1, 0x80, 0x8 ;  /* 0x000000000008781c */ /* 0x000fda0003f0f018 */
[----:B------:R-:W-:Y:S05]  /*5650*/  @!P0 EXIT ;  /* 0x000000000000894d */ /* 0x000fea0003800000 */
[----:B------:R-:W-:Y:S01]  /*5660*/  BAR.SYNC.DEFER_BLOCKING 0x6, 0xa0 ;  /* 0x0182800000007b1d */ /* 0x000fe20000010000 */
[C---:B------:R-:W-:Y:S01]  /*5670*/  IMAD.SHL.U32 R101, R109.reuse, 0x20, RZ ;  /* 0x000000206d657824 */ /* 0x040fe200078e00ff */
[----:B------:R-:W-:Y:S01]  /*5680*/  CS2R R106, SRZ ;  /* 0x00000000006a7805 */ /* 0x000fe2000001ff00 */
[C---:B------:R-:W-:Y:S01]  /*5690*/  IMAD.SHL.U32 R2, R109.reuse, 0x4, RZ ;  /* 0x000000046d027824 */ /* 0x040fe200078e00ff */
[----:B------:R-:W-:Y:S01]  /*56a0*/  CS2R R104, SRZ ;  /* 0x0000000000687805 */ /* 0x000fe2000001ff00 */
[----:B------:R-:W-:Y:S01]  /*56b0*/  IMAD.U32 R46, R109, 0x10000, RZ ;  /* 0x000100006d2e7824 */ /* 0x000fe200078e00ff */
[----:B------:R-:W-:Y:S02]  /*56c0*/  UMOV UR49, 0x400 ;  /* 0x0000040000317882 */ /* 0x000fe40000000000 */
[----:B------:R-:W1:Y:S01]  /*56d0*/  LDC R99, c[0x0][0x370] ;  /* 0x0000dc00ff637b82 */ /* 0x000e620000000800 */
[----:B------:R-:W-:Y:S01]  /*56e0*/  ULEA UR49, UR37, UR49, 0x18 ;  /* 0x0000003125317291 */ /* 0x000fe2000f8ec0ff */
[C---:B------:R-:W-:Y:S01]  /*56f0*/  LOP3.LUT R3, R101.reuse, 0x80, RZ, 0xc0, !PT ;  /* 0x0000008065037812 */ /* 0x040fe200078ec0ff */
[C---:B------:R-:W-:Y:S01]  /*5700*/  IMAD.SHL.U32 R4, R102.reuse, 0x400, RZ ;  /* 0x0000040066047824 */ /* 0x040fe200078e00ff */
[----:B------:R-:W-:Y:S01]  /*5710*/  LOP3.LUT R100, R101, 0xb60, RZ, 0xc0, !PT ;  /* 0x00000b6065647812 */ /* 0x000fe200078ec0ff */
[----:B------:R-:W-:Y:S01]  /*5720*/  UIADD3 UR4, UPT, UPT, UR49, 0x4200, URZ ;  /* 0x0000420031047890 */ /* 0x000fe2000fffe0ff */
[----:B------:R-:W-:Y:S01]  /*5730*/  LOP3.LUT R2, R3, 0x10, R2, 0xf8, !PT ;  /* 0x0000001003027812 */ /* 0x000fe200078ef802 */
[----:B------:R-:W-:Y:S01]  /*5740*/  IMAD.SHL.U32 R3, R102, 0x200000, RZ ;  /* 0x0020000066037824 */ /* 0x000fe200078e00ff */
[----:B------:R-:W2:Y:S01]  /*5750*/  LDC R42, c[0x0][0xb0c] ;  /* 0x0002c300ff2a7b82 */ /* 0x000ea20000000800 */
[----:B------:R-:W-:Y:S01]  /*5760*/  LOP3.LUT R100, R100, 0x400, R4, 0xf8, !PT ;  /* 0x0000040064647812 */ /* 0x000fe200078ef804 */
[----:B------:R-:W-:Y:S01]  /*5770*/  IMAD.MOV.U32 R45, RZ, RZ, RZ ;  /* 0x000000ffff2d7224 */ /* 0x000fe200078e00ff */
[----:B------:R-:W-:Y:S01]  /*5780*/  LOP3.LUT P0, RZ, R101, 0x80, RZ, 0xc0, !PT ;  /* 0x0000008065ff7812 */ /* 0x000fe2000780c0ff */
[----:B------:R-:W-:Y:S01]  /*5790*/  IMAD.MOV.U32 R112, RZ, RZ, RZ ;  /* 0x000000ffff707224 */ /* 0x000fe200078e00ff */
[----:B------:R-:W-:Y:S01]  /*57a0*/  LOP3.LUT R3, R3, 0x200000, RZ, 0xc0, !PT ;  /* 0x0020000003037812 */ /* 0x000fe200078ec0ff */
[----:B------:R-:W-:Y:S01]  /*57b0*/  IMAD.U32 R108, RZ, RZ, UR4 ;  /* 0x00000004ff6c7e24 */ /* 0x000fe2000f8e00ff */
[----:B------:R-:W-:Y:S01]  /*57c0*/  LOP3.LUT R100, R100, R2, RZ, 0xfc, !PT ;  /* 0x0000000264647212 */ /* 0x000fe200078efcff */
[----:B------:R-:W3:Y:S01]  /*57d0*/  LDC R97, c[0x0][0xb20] ;  /* 0x0002c800ff617b82 */ /* 0x000ee20000000800 */
[----:B------:R-:W4:Y:S01]  /*57e0*/  LDS R0, [UR49+0x140] ;  /* 0x00014031ff007984 */ /* 0x000f220008000800 */
[----:B------:R-:W-:Y:S01]  /*57f0*/  LOP3.LUT R46, R3, 0x400000, R46, 0xf8, !PT ;  /* 0x00400000032e7812 */ /* 0x000fe200078ef82e */
[----:B------:R-:W1:Y:S01]  /*5800*/  LDCU.64 UR52, c[0x0][0x348] ;  /* 0x00006900ff3477ac */ /* 0x000e620008000a00 */
[----:B------:R-:W-:-:S02]  /*5810*/  P2R R2, PR, RZ, 0x1 ;  /* 0x00000001ff027803 */ /* 0x000fc40000000000 */
[----:B------:R-:W-:Y:S01]  /*5820*/  LOP3.LUT R109, R109, 0x60, RZ, 0xc0, !PT ;  /* 0x000000606d6d7812 */ /* 0x000fe200078ec0ff */
[----:B------:R-:W1:Y:S01]  /*5830*/  LDCU.64 UR38, c[0x0][0x888] ;  /* 0x00011100ff2677ac */ /* 0x000e620008000a00 */
[----:B------:R-:W1:Y:S01]  /*5840*/  LDC R41, c[0x0][0xb30] ;  /* 0x0002cc00ff297b82 */ /* 0x000e620000000800 */
[----:B------:R-:W1:Y:S01]  /*5850*/  LDCU.64 UR44, c[0x0][0x890] ;  /* 0x00011200ff2c77ac */ /* 0x000e620008000a00 */
[----:B------:R-:W-:-:S06]  /*5860*/  UIADD3 UR48, UPT, UPT, UR49, 0x200, URZ ;  /* 0x0000020031307890 */ /* 0x000fcc000fffe0ff */
[----:B------:R-:W1:Y:S08]  /*5870*/  LDC.64 R92, c[0x0][0xb10] ;  /* 0x0002c400ff5c7b82 */ /* 0x000e700000000a00 */
[----:B------:R-:W1:Y:S08]  /*5880*/  LDC.64 R38, c[0x0][0xb18] ;  /* 0x0002c600ff267b82 */ /* 0x000e700000000a00 */
[----:B------:R-:W1:Y:S08]  /*5890*/  LDC.64 R36, c[0x0][0xb28] ;  /* 0x0002ca00ff247b82 */ /* 0x000e700000000a00 */
[----:B------:R-:W1:Y:S01]  /*58a0*/  LDC.64 R90, c[0x0][0x8b0] ;  /* 0x00022c00ff5a7b82 */ /* 0x000e620000000a00 */
[----:B----4-:R-:W-:-:S07]  /*58b0*/  IMAD.IADD R46, R0, 0x1, R46 ;  /* 0x00000001002e7824 */ /* 0x010fce00078e022e */
[----:B------:R-:W4:Y:S08]  /*58c0*/  LDC.64 R88, c[0x0][0x8a8] ;  /* 0x00022a00ff587b82 */ /* 0x000f300000000a00 */
[----:B--23--:R-:W1:Y:S02]  /*58d0*/  LDC R98, c[0x0][0x374] ;  /* 0x0000dd00ff627b82 */ /* 0x00ce640000000800 */
.L_x_142:
[----:B------:R-:W-:Y:S02]  /*58e0*/  LEA R0, R112, UR49, 0x3 ;  /* 0x0000003170007c11 */ /* 0x000fe4000f8e18ff */
[----:B------:R-:W-:Y:S02]  /*58f0*/  SHF.L.U32 R2, R106, 0x1f, RZ ;  /* 0x0000001f6a027819 */ /* 0x000fe400000006ff */
[----:B------:R-:W-:Y:S02]  /*5900*/  LEA R16, R112, UR49, 0x4 ;  /* 0x0000003170107c11 */ /* 0x000fe4000f8e20ff */
[----:B------:R-:W2:Y:S02]  /*5910*/  SYNCS.PHASECHK.TRANS64.TRYWAIT P0, [R0+URZ+0x90], R2 ;  /* 0x00009002000075a7 */ /* 0x000ea400080011ff */
[----:B-12---:R-:W-:Y:S05]  /*5920*/  @!P0 BRA `(.L_x_101) ;  /* 0x0000004c00b48947 */ /* 0x006fea0003800000 */
.L_x_189:
[----:B------:R-:W3:Y:S01]  /*5930*/  LDC.64 R10, c[0x0][0xb10] ;  /* 0x0002c400ff0a7b82 */ /* 0x000ee20000000a00 */
[----:B------:R-:W4:Y:S01]  /*5940*/  LDS.128 R16, [R16+0x120] ;  /* 0x0001200010107984 */ /* 0x000f220000000c00 */
[----:B-1----:R-:W-:Y:S01]  /*5950*/  ISETP.NE.AND P1, PT, R41, 0x1, PT ;  /* 0x000000012900780c */ /* 0x002fe20003f25270 */
[----:B--2---:R-:W-:Y:S01]  /*5960*/  VIADD R0, R0, 0xa0 ;  /* 0x000000a000007836 */ /* 0x004fe20000000000 */
[----:B------:R-:W-:Y:S04]  /*5970*/  ISETP.GE.AND P0, PT, R40, 0x1, PT ;  /* 0x000000012800780c */ /* 0x000fe80003f06270 */
[----:B------:R-:W1:Y:S01]  /*5980*/  LDC.64 R8, c[0x0][0xb18] ;  /* 0x0002c600ff087b82 */ /* 0x000e620000000a00 */
[----:B------:R-:W-:Y:S01]  /*5990*/  PRMT R0, RZ, 0x654, R0 ;  /* 0x00000654ff007816 */ /* 0x000fe20000000000 */
[----:B------:R-:W-:Y:S01]  /*59a0*/  @!PT LDS RZ, [RZ] ;  /* 0x00000000fffff984 */ /* 0x000fe20000000800 */
[----:B------:R-:W-:Y:S01]  /*59b0*/  @!PT LDS RZ, [RZ] ;  /* 0x00000000fffff984 */ /* 0x000fe20000000800 */
[----:B------:R-:W-:Y:S01]  /*59c0*/  @!PT LDS RZ, [RZ] ;  /* 0x00000000fffff984 */ /* 0x000fe20000000800 */
[----:B------:R-:W-:Y:S01]  /*59d0*/  @!PT LDS RZ, [RZ] ;  /* 0x00000000fffff984 */ /* 0x000fe20000000800 */
[----:B------:R2:W-:Y:S06]  /*59e0*/  MEMBAR.ALL.CTA ;  /* 0x0000000000007992 */ /* 0x0005ec0000008000 */
[----:B--2---:R-:W2:Y:S01]  /*59f0*/  FENCE.VIEW.ASYNC.S ;  /* 0x00000000000073c6 */ /* 0x004ea20000000000 */
[----:B------:R-:W1:Y:S08]  /*5a00*/  @!P1 LDC R12, c[0x0][0xb20] ;  /* 0x0002c800ff0c9b82 */ /* 0x000e700000000800 */
[----:B------:R-:W1:Y:S01]  /*5a10*/  @!P1 LDC R7, c[0x0][0xb0c] ;  /* 0x0002c300ff079b82 */ /* 0x000e620000000800 */
[----:B--2---:R2:W-:Y:S01]  /*5a20*/  SYNCS.ARRIVE.TRANS64.RED.A1T0 RZ, [R0+URZ], RZ ;  /* 0x000000ff00ff79a7 */ /* 0x0045e200081004ff */
[----:B----4-:R-:W-:Y:S04]  /*5a30*/  LOP3.LUT P4, RZ, R18, 0x1, RZ, 0xc0, !PT ;  /* 0x0000000112ff7812 */ /* 0x010fe8000788c0ff */
[----:B------:R-:W-:Y:S09]  /*5a40*/  P2R R110, PR, RZ, 0x10 ;  /* 0x00000010ff6e7803 */ /* 0x000ff20000000000 */
[----:B------:R-:W-:Y:S02]  /*5a50*/  @P4 MOV R44, R16 ;  /* 0x00000010002c4202 */ /* 0x000fe40000000f00 */
[----:B------:R-:W-:Y:S01]  /*5a60*/  @P4 LOP3.LUT R43, R17, 0xffff, RZ, 0xc0, !PT ;  /* 0x0000ffff112b4812 */ /* 0x000fe200078ec0ff */
[----:B--23--:R-:W-:Y:S06]  /*5a70*/  @!P0 BRA `(.L_x_102) ;  /* 0x0000000000a48947 */ /* 0x00cfec0003800000 */
[----:B------:R-:W-:Y:S01]  /*5a80*/  IMAD.HI.U32 R0, R98, R39, RZ ;  /* 0x0000002762007227 */ /* 0x000fe200078e00ff */
[----:B------:R-:W-:Y:S02]  /*5a90*/  ISETP.NE.AND P0, PT, R38, 0x1, PT ;  /* 0x000000012600780c */ /* 0x000fe40003f05270 */
[----:B------:R-:W-:Y:S01]  /*5aa0*/  ISETP.NE.AND P2, PT, R40, 0x1, PT ;  /* 0x000000012800780c */ /* 0x000fe20003f45270 */
[----:B------:R-:W-:Y:S01]  /*5ab0*/  IMAD.HI.U32 R4, R99, R92, RZ ;  /* 0x0000005c63047227 */ /* 0x000fe200078e00ff */
[----:B------:R-:W-:Y:S02]  /*5ac0*/  SHF.R.U32.HI R0, RZ, R97, R0 ;  /* 0x00000061ff007219 */ /* 0x000fe40000011600 */
[----:B------:R-:W-:Y:S01]  /*5ad0*/  ISETP.NE.AND P3, PT, R42, 0x1, PT ;  /* 0x000000012a00780c */ /* 0x000fe20003f65270 */
[----:B------:R-:W-:Y:S01]  /*5ae0*/  IMAD.HI.U32 R6, R43, R39, RZ ;  /* 0x000000272b067227 */ /* 0x000fe200078e00ff */
[-C--:B------:R-:W-:Y:S02]  /*5af0*/  SHF.R.U32.HI R4, RZ, R93.reuse, R4 ;  /* 0x0000005dff047219 */ /* 0x080fe40000011604 */
[----:B------:R-:W-:Y:S01]  /*5b00*/  SEL R0, R98, R0, !P0 ;  /* 0x0000000062007207 */ /* 0x000fe20004000000 */
[----:B------:R-:W-:Y:S01]  /*5b10*/  IMAD.HI.U32 R5, R44, R92, RZ ;  /* 0x0000005c2c057227 */ /* 0x000fe200078e00ff */
[----:B------:R-:W-:Y:S03]  /*5b20*/  SEL R4, R99, R4, !P3 ;  /* 0x0000000463047207 */ /* 0x000fe60005800000 */
[-C--:B------:R-:W-:Y:S01]  /*5b30*/  IMAD.HI.U32 R3, R0, R36.reuse, RZ ;  /* 0x0000002400037227 */ /* 0x080fe200078e00ff */
[----:B------:R-:W-:Y:S03]  /*5b40*/  SHF.R.U32.HI R5, RZ, R93, R5 ;  /* 0x0000005dff057219 */ /* 0x000fe60000011605 */
[----:B------:R-:W-:Y:S01]  /*5b50*/  IMAD.HI.U32 R2, R4, R36, RZ ;  /* 0x0000002404027227 */ /* 0x000fe200078e00ff */
[----:B------:R-:W-:Y:S02]  /*5b60*/  @P2 SHF.R.U32.HI R0, RZ, R37, R3 ;  /* 0x00000025ff002219 */ /* 0x000fe40000011603 */
[----:B------:R-:W-:Y:S02]  /*5b70*/  SHF.R.U32.HI R3, RZ, R97, R6 ;  /* 0x00000061ff037219 */ /* 0x000fe40000011606 */
[----:B------:R-:W-:Y:S01]  /*5b80*/  @P2 SHF.R.U32.HI R4, RZ, R37, R2 ;  /* 0x00000025ff042219 */ /* 0x000fe20000011602 */
[----:B------:R-:W-:Y:S01]  /*5b90*/  IMAD R0, R40, R0, RZ ;  /* 0x0000000028007224 */ /* 0x000fe200078e02ff */
[----:B------:R-:W-:Y:S02]  /*5ba0*/  SEL R3, R43, R3, !P0 ;  /* 0x000000032b037207 */ /* 0x000fe40004000000 */
[----:B------:R-:W-:Y:S01]  /*5bb0*/  SEL R2, R44, R5, !P3 ;  /* 0x000000052c027207 */ /* 0x000fe20005800000 */
[----:B------:R-:W-:Y:S01]  /*5bc0*/  IMAD R5, R40, R4, RZ ;  /* 0x0000000428057224 */ /* 0x000fe200078e02ff */
[C---:B------:R-:W-:Y:S01]  /*5bd0*/  ISETP.GE.AND P0, PT, R3.reuse, R0, PT ;  /* 0x000000000300720c */ /* 0x040fe20003f06270 */
[C---:B------:R-:W-:Y:S03]  /*5be0*/  IMAD.HI.U32 R0, R3.reuse, R36, RZ ;  /* 0x0000002403007227 */ /* 0x040fe600078e00ff */
[C---:B------:R-:W-:Y:S02]  /*5bf0*/  ISETP.GE.OR P0, PT, R2.reuse, R5, P0 ;  /* 0x000000050200720c */ /* 0x040fe40000706670 */
[----:B------:R-:W-:Y:S04]  /*5c00*/  SHF.R.U32.HI R0, RZ, R37, R0 ;  /* 0x00000025ff007219 */ /* 0x000fe80000011600 */
[C---:B------:R-:W-:Y:S05]  /*5c10*/  SEL R6, R3.reuse, R0, !P2 ;  /* 0x0000000003067207 */ /* 0x040fea0005000000 */
        /* <DEDUP_REMOVED lines=14> */
[----:B------:R-:W-:Y:S07]  /*5d00*/  IMAD R43, R3, R38, R43 ;  /* 0x00000026032b7224 */ /* 0x000fee00078e022b */
.L_x_102:
[----:B-1----:R-:W-:Y:S01]  /*5d10*/  @!P1 ISETP.NE.AND P0, PT, R8, 0x1, PT ;  /* 0x000000010800980c */ /* 0x002fe20003f05270 */
[----:B------:R-:W-:Y:S01]  /*5d20*/  @!P1 IMAD.HI.U32 R0, R44, R10, RZ ;  /* 0x0000000a2c009227 */ /* 0x000fe200078e00ff */
[----:B------:R-:W-:Y:S01]  /*5d30*/  @!P1 ISETP.NE.AND P2, PT, R7, 0x1, PT ;  /* 0x000000010700980c */ /* 0x000fe20003f45270 */
[----:B------:R-:W-:Y:S01]  /*5d40*/  ULOP3.LUT UP0, URZ, UR48, 0x90, URZ, 0xc0, !UPT ;  /* 0x0000009030ff7892 */ /* 0x000fe2000f80c0ff */
[----:B------:R-:W-:Y:S01]  /*5d50*/  R2UR UR42, R14 ;  /* 0x000000000e2a72ca */ /* 0x000fe200000e0000 */
[----:B------:R-:W-:Y:S01]  /*5d60*/  @!P1 IMAD.HI.U32 R2, R43, R9, RZ ;  /* 0x000000092b029227 */ /* 0x000fe200078e00ff */
[----:B------:R-:W-:Y:S02]  /*5d70*/  @!P1 SHF.R.U32.HI R0, RZ, R11, R0 ;  /* 0x0000000bff009219 */ /* 0x000fe40000011600 */
[----:B------:R-:W-:Y:S01]  /*5d80*/  R2UR UR41, R15 ;  /* 0x000000000f2972ca */ /* 0x000fe200000e0000 */
[----:B------:R-:W-:Y:S01]  /*5d90*/  VIADD R112, R112, 0x1 ;  /* 0x0000000170707836 */ /* 0x000fe20000000000 */
[----:B------:R-:W-:Y:S02]  /*5da0*/  @!P1 SHF.R.U32.HI R2, RZ, R12, R2 ;  /* 0x0000000cff029219 */ /* 0x000fe40000011602 */
[----:B------:R-:W-:Y:S02]  /*5db0*/  @!P1 SEL R3, R44, R0, !P2 ;  /* 0x000000002c039207 */ /* 0x000fe40005000000 */
[----:B------:R-:W-:Y:S02]  /*5dc0*/  @!P1 SEL R2, R43, R2, !P0 ;  /* 0x000000022b029207 */ /* 0x000fe40004000000 */
[----:B------:R-:W-:Y:S01]  /*5dd0*/  @P4 SHF.R.U32.HI R103, RZ, 0x10, R17 ;  /* 0x00000010ff674819 */ /* 0x000fe20000011611 */
[----:B------:R-:W-:Y:S02]  /*5de0*/  USHF.L.U32 UR42, UR42, 0x6, URZ ;  /* 0x000000062a2a7899 */ /* 0x000fe400080006ff */
[----:B------:R-:W-:Y:S02]  /*5df0*/  @!P1 IMAD.IADD R0, R2, 0x1, -R3 ;  /* 0x0000000102009824 */ /* 0x000fe400078e0a03 */
[----:B------:R-:W-:Y:S01]  /*5e00*/  @!P1 IMAD.IADD R2, R3, 0x1, -R2 ;  /* 0x0000000103029824 */ /* 0x000fe200078e0a02 */
[----:B------:R-:W-:Y:S01]  /*5e10*/  USHF.L.U32 UR41, UR41, 0x8, URZ ;  /* 0x0000000829297899 */ /* 0x000fe200080006ff */
[----:B------:R-:W-:Y:S02]  /*5e20*/  @!P1 IMAD R44, R0, R7, R44 ;  /* 0x00000007002c9224 */ /* 0x000fe400078e022c */
[----:B------:R-:W-:Y:S01]  /*5e30*/  @!P1 IMAD R43, R2, R8, R43 ;  /* 0x00000008022b9224 */ /* 0x000fe200078e022b */
[----:B------:R-:W-:Y:S08]  /*5e40*/  BRA.U !UP0, `(.L_x_103) ;  /* 0x0000000108407547 */ /* 0x000ff0000b800000 */
[----:B------:R-:W1:Y:S01]  /*5e50*/  LDCU.64 UR8, c[0x4][0x88] ;  /* 0x01001100ff0877ac */ /* 0x000e620008000a00 */
[----:B------:R-:W-:Y:S01]  /*5e60*/  MOV R3, 0x0 ;  /* 0x0000000000037802 */ /* 0x000fe20000000f00 */
[----:B------:R-:W-:Y:S02]  /*5e70*/  HFMA2 R12, -RZ, RZ, 0, 5.9604644775390625e-08 ;  /* 0x00000001ff0c7431 */ /* 0x000fe400000001ff */
[----:B------:R-:W-:Y:S02]  /*5e80*/  IMAD.MOV.U32 R8, RZ, RZ, 0x70 ;  /* 0x00000070ff087424 */ /* 0x000fe400078e00ff */
[----:B------:R-:W-:Y:S01]  /*5e90*/  IMAD.MOV.U32 R13, RZ, RZ, RZ ;  /* 0x000000ffff0d7224 */ /* 0x000fe200078e00ff */
[----:B------:R-:W2:Y:S01]  /*5ea0*/  LDCU.64 UR6, c[0x4][0x90] ;  /* 0x01001200ff0677ac */ /* 0x000ea20008000a00 */
[----:B------:R-:W3:Y:S01]  /*5eb0*/  LDC.64 R2, c[0x4][R3] ;  /* 0x0100000003027b82 */ /* 0x000ee20000000a00 */
[----:B------:R-:W4:Y:S01]  /*5ec0*/  LDCU.64 UR4, c[0x4][0x8] ;  /* 0x01000100ff0477ac */ /* 0x000f220008000a00 */
[----:B-1----:R-:W-:Y:S01]  /*5ed0*/  MOV R5, UR9 ;  /* 0x0000000900057c02 */ /* 0x002fe20008000f00 */
[----:B------:R-:W-:Y:S01]  /*5ee0*/  IMAD.U32 R4, RZ, RZ, UR8 ;  /* 0x00000008ff047e24 */ /* 0x000fe2000f8e00ff */
[----:B--2---:R-:W-:Y:S01]  /*5ef0*/  MOV R7, UR7 ;  /* 0x0000000700077c02 */ /* 0x004fe20008000f00 */
[----:B------:R-:W-:Y:S01]  /*5f00*/  IMAD.U32 R6, RZ, RZ, UR6 ;  /* 0x00000006ff067e24 */ /* 0x000fe2000f8e00ff */
[----:B----4-:R-:W-:Y:S01]  /*5f10*/  MOV R11, UR5 ;  /* 0x00000005000b7c02 */ /* 0x010fe20008000f00 */
[----:B------:R-:W-:Y:S02]  /*5f20*/  IMAD.U32 R10, RZ, RZ, UR4 ;  /* 0x00000004ff0a7e24 */ /* 0x000fe4000f8e00ff */
[----:B------:R-:W-:Y:S07]  /*5f30*/  LEPC R20, `(.L_x_103) ;  /* 0x000000001014794e */ /* 0x000fee0000000000 */
[----:B---3-5:R-:W-:Y:S05]  /*5f40*/  CALL.ABS.NOINC R2 ;  /* 0x0000000002007343 */ /* 0x028fea0003c00000 */
.L_x_103:
[----:B------:R-:W-:Y:S01]  /*5f50*/  LOP3.LUT P0, RZ, R108, 0x90, RZ, 0xc0, !PT ;  /* 0x000000906cff7812 */ /* 0x000fe2000780c0ff */
[----:B------:R-:W-:Y:S11]  /*5f60*/  BSSY.RECONVERGENT B6, `(.L_x_104) ;  /* 0x0000013000067945 */ /* 0x000ff60003800200 */
[----:B------:R-:W-:Y:S01]  /*5f70*/  @!UPT UIADD3 URZ, UPT, UPT, URZ, URZ, URZ ;  /* 0x000000fffffff290 */ /* 0x000fe2000fffe0ff */
[----:B------:R-:W-:Y:S05]  /*5f80*/  @!P0 BRA `(.L_x_105) ;  /* 0x0000000000408947 */ /* 0x000fea0003800000 */
        /* <DEDUP_REMOVED lines=16> */
.L_x_105:
[----:B------:R-:W-:Y:S05]  /*6090*/  BSYNC.RECONVERGENT B6 ;  /* 0x0000000000067941 */ /* 0x000fea0003800200 */
.L_x_104:
[----:B------:R-:W-:Y:S01]  /*60a0*/  ISETP.NE.U32.AND P4, PT, R90, RZ, PT ;  /* 0x000000ff5a00720c */ /* 0x000fe20003f85070 */
[----:B------:R-:W-:Y:S01]  /*60b0*/  UISETP.NE.AND UP2, UPT, UR50, URZ, UPT ;  /* 0x000000ff3200728c */ /* 0x000fe2000bf45270 */
[----:B------:R-:W-:Y:S01]  /*60c0*/  ISETP.NE.U32.AND P3, PT, RZ, UR38, PT ;  /* 0x00000026ff007c0c */ /* 0x000fe2000bf65070 */
[----:B------:R-:W-:Y:S01]  /*60d0*/  UISETP.NE.U32.AND UP1, UPT, UR44, URZ, UPT ;  /* 0x000000ff2c00728c */ /* 0x000fe2000bf25070 */
[----:B------:R-:W-:Y:S01]  /*60e0*/  ISETP.NE.AND.EX P4, PT, R91, RZ, PT, P4 ;  /* 0x000000ff5b00720c */ /* 0x000fe20003f85340 */
[----:B------:R-:W-:Y:S01]  /*60f0*/  UPLOP3.LUT UP0, UPT, UPT, UPT, UPT, 0x40, 0x4 ;  /* 0x000000000004789c */ /* 0x000fe20003f0e870 */
[----:B------:R-:W-:Y:S01]  /*6100*/  ISETP.NE.AND.EX P3, PT, RZ, UR39, PT, P3 ;  /* 0x00000027ff007c0c */ /* 0x000fe2000bf65330 */
[----:B------:R-:W-:Y:S01]  /*6110*/  UISETP.NE.AND.EX UP1, UPT, UR45, URZ, UPT, UP1 ;  /* 0x000000ff2d00728c */ /* 0x000fe2000bf25310 */
[----:B------:R-:W-:Y:S04]  /*6120*/  PLOP3.LUT P1, PT, PT, PT, UP2, 0x80, 0x8 ;  /* 0x000000000008781c */ /* 0x000fe80003f2f028 */
[----:B------:R-:W-:Y:S06]  /*6130*/  @UP2 UPLOP3.LUT UP0, UPT, UPT, UPT, UP1, 0x80, 0x8 ;  /* 0x000000000008289c */ /* 0x000fec0003f0f010 */
[----:B------:R-:W-:Y:S01]  /*6140*/  PLOP3.LUT P0, PT, PT, PT, UP0, 0x80, 0x8 ;  /* 0x000000000008781c */ /* 0x000fe20003f0f008 */
[----:B------:R-:W-:Y:S01]  /*6150*/  @!UPT UIADD3 URZ, UPT, UPT, URZ, URZ, URZ ;  /* 0x000000fffffff290 */ /* 0x000fe2000fffe0ff */
[----:B------:R-:W-:Y:S11]  /*6160*/  BRA.U !UP1, `(.L_x_106) ;  /* 0x0000000109387547 */ /* 0x000ff6000b800000 */
[----:B------:R-:W-:Y:S01]  /*6170*/  UISETP.NE.U32.AND UP0, UPT, UR38, URZ, UPT ;  /* 0x000000ff2600728c */ /* 0x000fe2000bf05070 */
[----:B------:R-:W-:Y:S02]  /*6180*/  HFMA2 R0, -RZ, RZ, 0, 5.9604644775390625e-08 ;  /* 0x00000001ff007431 */ /* 0x000fe400000001ff */
[----:B------:R-:W-:Y:S01]  /*6190*/  IMAD.MOV.U32 R96, RZ, RZ, 0x1 ;  /* 0x00000001ff607424 */ /* 0x000fe200078e00ff */
[----:B------:R-:W-:Y:S06]  /*61a0*/  UISETP.NE.AND.EX UP0, UPT, UR39, URZ, UPT, UP0 ;  /* 0x000000ff2700728c */ /* 0x000fec000bf05300 */
[----:B------:R-:W-:Y:S05]  /*61b0*/  PLOP3.LUT P2, PT, PT, PT, UP0, 0x80, 0x8 ;  /* 0x000000000008781c */ /* 0x000fea0003f4f008 */
[----:B------:R-:W1:Y:S01]  /*61c0*/  @UP0 LDCU.64 UR6, c[0x0][0x888] ;  /* 0x00011100ff0607ac */ /* 0x000e620008000a00 */
[----:B------:R-:W-:Y:S07]  /*61d0*/  @UP0 UIMAD UR4, UR36, UR44, URZ ;  /* 0x0000002c240402a4 */ /* 0x000fee000f8e02ff */
[----:B------:R-:W-:Y:S01]  /*61e0*/  @!P2 PRMT R96, R0, 0x7610, R96 ;  /* 0x000076100060a816 */ /* 0x000fe20000000060 */
[----:B-1----:R-:W-:Y:S03]  /*61f0*/  @UP0 UIMAD.WIDE UR6, UR4, 0x4, UR6 ;  /* 0x00000004040608a5 */ /* 0x002fe6000f8e0206 */
[----:B------:R-:W1:Y:S03]  /*6200*/  @!UP0 LDCU UR4, c[0x0][0x880] ;  /* 0x00011000ff0487ac */ /* 0x000e660008000800 */
[----:B------:R-:W-:Y:S01]  /*6210*/  IMAD.U32 R2, RZ, RZ, UR6 ;  /* 0x00000006ff027e24 */ /* 0x000fe2000f8e00ff */
[----:B------:R-:W-:Y:S05]  /*6220*/  MOV R3, UR7 ;  /* 0x0000000700037c02 */ /* 0x000fea0008000f00 */
[----:B-----5:R2:W5:Y:S02]  /*6230*/  @P2 LDG.E R49, desc[UR46][R2.64] ;  /* 0x0000002e02312981 */ /* 0x020564000c1e1900 */
[----:B-12---:R-:W-:Y:S02]  /*6240*/  @!P2 IMAD.U32 R49, RZ, RZ, UR4 ;  /* 0x00000004ff31ae24 */ /* 0x006fe4000f8e00ff */
.L_x_106:
[----:B------:R-:W-:Y:S05]  /*6250*/  @!P4 BRA `(.L_x_107) ;  /* 0x000000000020c947 */ /* 0x000fea0003800000 */
[----:B------:R-:W-:Y:S04]  /*6260*/  ISETP.NE.U32.AND P2, PT, R88, RZ, PT ;  /* 0x000000ff5800720c */ /* 0x000fe80003f45070 */
[----:B------:R-:W-:Y:S11]  /*6270*/  ISETP.NE.AND.EX P2, PT, R89, RZ, PT, P2 ;  /* 0x000000ff5900720c */ /* 0x000ff60003f45320 */
[----:B------:R-:W-:Y:S02]  /*6280*/  @!UPT UIADD3 URZ, UPT, UPT, URZ, URZ, URZ ;  /* 0x000000fffffff290 */ /* 0x000fe4000fffe0ff */
[----:B------:R-:W1:Y:S01]  /*6290*/  @P2 LDC.64 R2, c[0x0][0x8a8] ;  /* 0x00022a00ff022b82 */ /* 0x000e620000000a00 */
[----:B------:R-:W-:Y:S04]  /*62a0*/  @P2 IMAD R0, R90, UR36, RZ ;  /* 0x000000245a002c24 */ /* 0x000fe8000f8e02ff */
[----:B-1----:R-:W-:Y:S05]  /*62b0*/  @P2 IMAD.WIDE R2, R0, 0x4, R2 ;  /* 0x0000000400022825 */ /* 0x002fea00078e0202 */
[----:B-----5:R1:W5:Y:S02]  /*62c0*/  @P2 LDG.E R47, desc[UR46][R2.64] ;  /* 0x0000002e022f2981 */ /* 0x020364000c1e1900 */
[----:B-1----:R-:W2:Y:S02]  /*62d0*/  @!P2 LDC R47, c[0x0][0x8a0] ;  /* 0x00022800ff2fab82 */ /* 0x002ea40000000800 */
.L_x_107:
[----:B-----5:R-:W-:Y:S01]  /*62e0*/  FSETP.NEU.AND P2, PT, R49, RZ, PT ;  /* 0x000000ff3100720b */ /* 0x020fe20003f4d000 */
[----:B------:R-:W-:Y:S01]  /*62f0*/  BSSY B1, `(.L_x_108) ;  /* 0x0000042000017945 */ /* 0x000fe20003800000 */
[----:B------:R-:W-:Y:S01]  /*6300*/  SEL R2, RZ, 0xffffffff, P3 ;  /* 0xffffffffff027807 */ /* 0x000fe20001800000 */
[----:B------:R-:W-:Y:S01]  /*6310*/  IMAD.MOV.U32 R114, RZ, RZ, 0x1 ;  /* 0x00000001ff727424 */ /* 0x000fe200078e00ff */
[----:B------:R-:W-:Y:S01]  /*6320*/  LOP3.LUT P3, RZ, R96, 0xff, RZ, 0xc0, !PT ;  /* 0x000000ff60ff7812 */ /* 0x000fe2000786c0ff */
[----:B------:R-:W-:Y:S01]  /*6330*/  IMAD R48, R45, 0x80, R46 ;  /* 0x000000802d307824 */ /* 0x000fe200078e022e */
[----:B------:R-:W-:Y:S02]  /*6340*/  @P1 SEL R0, RZ, 0xffffffff, P2 ;  /* 0xffffffffff001807 */ /* 0x000fe40001000000 */
[----:B------:R-:W-:Y:S02]  /*6350*/  CS2R R86, SRZ ;  /* 0x0000000000567805 */ /* 0x000fe4000001ff00 */
[----:B------:R-:W-:Y:S02]  /*6360*/  LEA R3, R105, UR49, 0x3 ;  /* 0x0000003169037c11 */ /* 0x000fe4000f8e18ff */
[----:B------:R-:W-:Y:S02]  /*6370*/  CS2R R84, SRZ ;  /* 0x0000000000547805 */ /* 0x000fe4000001ff00 */
[----:B------:R-:W-:Y:S02]  /*6380*/  @P0 SEL R0, R2, R0, !P3 ;  /* 0x0000000002000207 */ /* 0x000fe40005800000 */
[----:B------:R-:W-:Y:S02]  /*6390*/  CS2R R82, SRZ ;  /* 0x0000000000527805 */ /* 0x000fe4000001ff00 */
[----:B------:R-:W-:Y:S02]  /*63a0*/  LEA R111, R45, UR49, 0x3 ;  /* 0x000000312d6f7c11 */ /* 0x000fe4000f8e18ff */
[----:B------:R-:W-:Y:S02]  /*63b0*/  CS2R R80, SRZ ;  /* 0x0000000000507805 */ /* 0x000fe4000001ff00 */
[----:B------:R-:W-:Y:S02]  /*63c0*/  @P1 LOP3.LUT R0, R0, 0x1, RZ, 0xc0, !PT ;  /* 0x0000000100001812 */ /* 0x000fe400078ec0ff */
[----:B------:R-:W-:Y:S02]  /*63d0*/  SHF.L.U32 R4, R107, 0x1f, RZ ;  /* 0x0000001f6b047819 */ /* 0x000fe400000006ff */
[----:B------:R-:W-:Y:S04]  /*63e0*/  ISETP.NE.U32.OR P5, PT, R0, 0x1, !P1 ;  /* 0x000000010000780c */ /* 0x000fe80004fa5470 */
[----:B------:R-:W-:Y:S09]  /*63f0*/  P2R R117, PR, RZ, 0x20 ;  /* 0x00000020ff757803 */ /* 0x000ff20000000000 */
[----:B------:R-:W-:Y:S04]  /*6400*/  @P5 SHF.L.U32 R0, R104, 0x1f, RZ ;  /* 0x0000001f68005819 */ /* 0x000fe800000006ff */
[----:B------:R1:W3:Y:S01]  /*6410*/  @P5 SYNCS.PHASECHK.TRANS64.TRYWAIT P1, [R3+URZ+0x40], R0 ;  /* 0x00004000030055a7 */ /* 0x0002e200080211ff */
[----:B------:R4:W2:Y:S01]  /*6420*/  SYNCS.PHASECHK.TRANS64.TRYWAIT P0, [R111+URZ+0xb0], R4 ;  /* 0x0000b0046f0075a7 */ /* 0x0008a200080011ff */
[----:B-1----:R-:W-:Y:S02]  /*6430*/  SEL R0, RZ, 0xffffffff, P2 ;  /* 0xffffffffff007807 */ /* 0x002fe40001000000 */
[----:B------:R-:W-:Y:S11]  /*6440*/  PLOP3.LUT P2, PT, PT, PT, UP1, 0x80, 0x8 ;  /* 0x000000000008781c */ /* 0x000ff60003f4f018 */
[----:B------:R-:W-:Y:S02]  /*6450*/  @!UPT UIADD3 URZ, UPT, UPT, URZ, URZ, URZ ;  /* 0x000000fffffff290 */ /* 0x000fe4000fffe0ff */
[----:B------:R-:W-:Y:S04]  /*6460*/  @P2 SEL R0, R2, R0, !P3 ;  /* 0x0000000002002207 */ /* 0x000fe80005800000 */
[----:B------:R-:W-:Y:S04]  /*6470*/  LOP3.LUT R0, R0, 0x1, RZ, 0xc0, !PT ;  /* 0x0000000100007812 */ /* 0x000fe800078ec0ff */
[----:B------:R-:W-:Y:S04]  /*6480*/  ISETP.NE.U32.AND P4, PT, R0, 0x1, PT ;  /* 0x000000010000780c */ /* 0x000fe80003f85070 */
[----:B------:R-:W-:Y:S02]  /*6490*/  P2R R115, PR, RZ, 0x10 ;  /* 0x00000010ff737803 */ /* 0x000fe40000000000 */
[----:B---3--:R-:W-:Y:S01]  /*64a0*/  @P5 SEL R114, RZ, 0x1, !P1 ;  /* 0x00000001ff725807 */ /* 0x008fe20004800000 */
[----:B--2-4-:R-:W-:Y:S06]  /*64b0*/  @!P5 BRA `(.L_x_109) ;  /* 0x000000000094d947 */ /* 0x014fec0003800000 */
[----:B------:R-:W-:Y:S01]  /*64c0*/  @P4 IMAD R5, R105, 0x1000, R100 ;  /* 0x0000100069054824 */ /* 0x000fe200078e0264 */
[----:B------:R-:W-:Y:S01]  /*64d0*/  LOP3.LUT P5, RZ, R101, 0x80, RZ, 0xc0, !PT ;  /* 0x0000008065ff7812 */ /* 0x000fe200078ac0ff */
[----:B------:R-:W-:Y:S01]  /*64e0*/  BSSY B0, `(.L_x_110) ;  /* 0x0000010000007945 */ /* 0x000fe20003800000 */
[----:B------:R-:W-:Y:S01]  /*64f0*/  ISETP.NE.AND P2, PT, R114, RZ, PT ;  /* 0x000000ff7200720c */ /* 0x000fe20003f45270 */
[----:B------:R-:W-:Y:S01]  /*6500*/  @P4 VIADD R2, R5, UR49 ;  /* 0x0000003105024c36 */ /* 0x000fe20008000000 */
[----:B------:R-:W-:Y:S02]  /*6510*/  PLOP3.LUT P1, PT, PT, PT, PT, 0x8, 0x80 ;  /* 0x000000000080781c */ /* 0x000fe40003f2e170 */
[----:B------:R-:W-:Y:S02]  /*6520*/  CS2R R82, SRZ ;  /* 0x0000000000527805 */ /* 0x000fe4000001ff00 */
[----:B------:R-:W-:Y:S01]  /*6530*/  @P4 PLOP3.LUT P1, PT, P5, PT, PT, 0x80, 0x8 ;  /* 0x000000000008481c */ /* 0x000fe20002f2f070 */
[C---:B------:R-:W-:Y:S01]  /*6540*/  @P4 VIADD R0, R2.reuse, 0x200 ;  /* 0x0000020002004836 */ /* 0x040fe20000000000 */
[----:B------:R-:W-:Y:S01]  /*6550*/  CS2R R80, SRZ ;  /* 0x0000000000507805 */ /* 0x000fe2000001ff00 */
[----:B------:R-:W-:Y:S01]  /*6560*/  @P4 VIADD R2, R2, 0x210 ;  /* 0x0000021002024836 */ /* 0x000fe20000000000 */
[----:B------:R-:W-:Y:S02]  /*6570*/  CS2R R86, SRZ ;  /* 0x0000000000567805 */ /* 0x000fe4000001ff00 */
[----:B------:R-:W-:Y:S07]  /*6580*/  CS2R R84, SRZ ;  /* 0x0000000000547805 */ /* 0x000fee000001ff00 */
[----:B------:R-:W-:Y:S01]  /*6590*/  @P1 VIADD R2, R0, 0xfffffff0 ;  /* 0xfffffff000021836 */ /* 0x000fe20000000000 */
[----:B------:R-:W-:Y:S06]  /*65a0*/  @P2 BRA `(.L_x_111) ;  /* 0x00000000000c2947 */ /* 0x000fec0003800000 */
[----:B------:R-:W-:Y:S04]  /*65b0*/  SHF.L.U32 R0, R104, 0x1f, RZ ;  /* 0x0000001f68007819 */ /* 0x000fe800000006ff */
[----:B------:R-:W1:Y:S02]  /*65c0*/  SYNCS.PHASECHK.TRANS64.TRYWAIT P1, [R3+URZ+0x40], R0 ;  /* 0x00004000030075a7 */ /* 0x000e6400080211ff */
[----:B-1----:R-:W-:Y:S05]  /*65d0*/  @!P1 BRA `(.L_x_112) ;  /* 0x00000040009c9947 */ /* 0x002fea0003800000 */
.L_x_111:
[----:B------:R-:W-:Y:S05]  /*65e0*/  BSYNC B0 ;  /* 0x0000000000007941 */ /* 0x000fea0003800000 */
.L_x_110:
[----:B------:R-:W-:Y:S01]  /*65f0*/  ISETP.NE.AND P1, PT, R115, RZ, PT ;  /* 0x000000ff7300720c */ /* 0x000fe20003f25270 */
[----:B-1----:R-:W-:Y:S02]  /*6600*/  VIADD R3, R3, 0x60 ;  /* 0x0000006003037836 */ /* 0x002fe40000000000 */
[----:B------:R-:W-:Y:S02]  /*6610*/  IMAD.U32 R0, RZ, RZ, UR37 ;  /* 0x00000025ff007e24 */ /* 0x000fe4000f8e00ff */
[----:B------:R-:W-:Y:S03]  /*6620*/  VIADD R105, R105, 0x1 ;  /* 0x0000000169697836 */ /* 0x000fe60000000000 */
[----:B------:R-:W-:Y:S05]  /*6630*/  PRMT R0, R0, 0x654, R3 ;  /* 0x0000065400007816 */ /* 0x000fea0000000003 */
[----:B------:R1:W2:Y:S04]  /*6640*/  @P1 LDS.128 R80, [R5+UR49+0x200] ;  /* 0x0002003105501984 */ /* 0x0002a80008000c00 */
[----:B------:R1:W3:Y:S01]  /*6650*/  @P1 LDS.128 R84, [R2] ;  /* 0x0000000002541984 */ /* 0x0002e20000000c00 */
[C---:B------:R-:W-:Y:S01]  /*6660*/  ISETP.NE.AND P1, PT, R105.reuse, 0x4, PT ;  /* 0x000000046900780c */ /* 0x040fe20003f25270 */
[----:B------:R-:W-:Y:S01]  /*6670*/  @!PT LDS RZ, [RZ] ;  /* 0x00000000fffff984 */ /* 0x000fe20000000800 */
[----:B------:R-:W-:Y:S01]  /*6680*/  @!PT LDS RZ, [RZ] ;  /* 0x00000000fffff984 */ /* 0x000fe20000000800 */
[----:B------:R-:W-:Y:S01]  /*6690*/  @!PT LDS RZ, [RZ] ;  /* 0x00000000fffff984 */ /* 0x000fe20000000800 */
[----:B------:R-:W-:Y:S01]  /*66a0*/  @!PT LDS RZ, [RZ] ;  /* 0x00000000fffff984 */ /* 0x000fe20000000800 */
[----:B------:R4:W-:Y:S06]  /*66b0*/  MEMBAR.ALL.CTA ;  /* 0x0000000000007992 */ /* 0x0009ec0000008000 */
[----:B----4-:R-:W4:Y:S01]  /*66c0*/  FENCE.VIEW.ASYNC.S ;  /* 0x00000000000073c6 */ /* 0x010f220000000000 */
[----:B------:R-:W-:Y:S01]  /*66d0*/  SEL R105, R105, RZ, P1 ;  /* 0x000000ff69697207 */ /* 0x000fe20000800000 */
[----:B----4-:R4:W-:Y:S02]  /*66e0*/  SYNCS.ARRIVE.TRANS64.RED.A1T0 RZ, [R0+URZ], RZ ;  /* 0x000000ff00ff79a7 */ /* 0x0109e400081004ff */
[----:B----4-:R-:W-:Y:S04]  /*66f0*/  SEL R0, RZ, 0x1, P1 ;  /* 0x00000001ff007807 */ /* 0x010fe80000800000 */
[----:B-12---:R-:W-:Y:S02]  /*6700*/  LOP3.LUT R104, R104, R0, RZ, 0x3c, !PT ;  /* 0x0000000068687212 */ /* 0x006fe400078e3cff */
.L_x_109:
[----:B------:R-:W-:Y:S05]  /*6710*/  BSYNC B1 ;  /* 0x0000000000017941 */ /* 0x000fea0003800000 */
.L_x_108:
[----:B------:R-:W-:Y:S04]  /*6720*/  SHF.R.U32.HI R0, RZ, 0x15, R48 ;  /* 0x00000015ff007819 */ /* 0x000fe80000011630 */
[----:B------:R-:W-:Y:S01]  /*6730*/  LOP3.LUT P1, RZ, R0, 0x3, R102, 0x48, !PT ;  /* 0x0000000300ff7812 */ /* 0x000fe20007824866 */
[----:B------:R-:W-:Y:S01]  /*6740*/  @!UPT UIADD3 URZ, UPT, UPT, URZ, URZ, URZ ;  /* 0x000000fffffff290 */ /* 0x000fe2000fffe0ff */
[----:B------:R-:W-:Y:S11]  /*6750*/  @P0 BRA `(.L_x_113) ;  /* 0x0000000000080947 */ /* 0x000ff60003800000 */
[----:B------:R-:W1:Y:S02]  /*6760*/  SYNCS.PHASECHK.TRANS64.TRYWAIT P0, [R111+URZ+0xb0], R4 ;  /* 0x0000b0046f0075a7 */ /* 0x000e6400080011ff */
[----:B-1----:R-:W-:Y:S05]  /*6770*/  @!P0 BRA `(.L_x_114) ;  /* 0x0000004000488947 */ /* 0x002fea0003800000 */
.L_x_113:
[----:B------:R-:W-:Y:S05]  /*6780*/  @!P1 BRA `(.L_x_115) ;  /* 0x0000000000409947 */ /* 0x000fea0003800000 */
[----:B------:R-:W2:Y:S01]  /*6790*/  LDCU.64 UR8, c[0x4][0x78] ;  /* 0x01000f00ff0877ac */ /* 0x000ea20008000a00 */
[----:B------:R-:W-:Y:S01]  /*67a0*/  MOV R3, 0x0 ;  /* 0x0000000000037802 */ /* 0x000fe20000000f00 */
[----:B------:R-:W-:Y:S02]  /*67b0*/  HFMA2 R12, -RZ, RZ, 0, 5.9604644775390625e-08 ;  /* 0x00000001ff0c7431 */ /* 0x000fe400000001ff */
[----:B------:R-:W-:Y:S02]  /*67c0*/  IMAD.MOV.U32 R8, RZ, RZ, 0x192 ;  /* 0x00000192ff087424 */ /* 0x000fe400078e00ff */
[----:B------:R-:W-:Y:S01]  /*67d0*/  IMAD.MOV.U32 R13, RZ, RZ, RZ ;  /* 0x000000ffff0d7224 */ /* 0x000fe200078e00ff */
[----:B------:R-:W4:Y:S01]  /*67e0*/  LDCU.64 UR6, c[0x4][0x80] ;  /* 0x01001000ff0677ac */ /* 0x000f220008000a00 */
[----:B------:R-:W3:Y:S01]  /*67f0*/  LDC.64 R2, c[0x4][R3] ;  /* 0x0100000003027b82 */ /* 0x000ee20000000a00 */
[----:B------:R-:W5:Y:S01]  /*6800*/  LDCU.64 UR4, c[0x4][0x18] ;  /* 0x01000300ff0477ac */ /* 0x000f620008000a00 */
[----:B--2---:R-:W-:Y:S01]  /*6810*/  MOV R5, UR9 ;  /* 0x0000000900057c02 */ /* 0x004fe20008000f00 */
[----:B-1----:R-:W-:Y:S01]  /*6820*/  IMAD.U32 R4, RZ, RZ, UR8 ;  /* 0x00000008ff047e24 */ /* 0x002fe2000f8e00ff */
[----:B----4-:R-:W-:Y:S01]  /*6830*/  MOV R7, UR7 ;  /* 0x0000000700077c02 */ /* 0x010fe20008000f00 */
[----:B------:R-:W-:Y:S01]  /*6840*/  IMAD.U32 R6, RZ, RZ, UR6 ;  /* 0x00000006ff067e24 */ /* 0x000fe2000f8e00ff */
[----:B-----5:R-:W-:Y:S01]  /*6850*/  MOV R11, UR5 ;  /* 0x00000005000b7c02 */ /* 0x020fe20008000f00 */
[----:B------:R-:W-:Y:S02]  /*6860*/  IMAD.U32 R10, RZ, RZ, UR4 ;  /* 0x00000004ff0a7e24 */ /* 0x000fe4000f8e00ff */
[----:B------:R-:W-:Y:S07]  /*6870*/  LEPC R20, `(.L_x_115) ;  /* 0x000000001014794e */ /* 0x000fee0000000000 */
[----:B---3--:R-:W-:Y:S05]  /*6880*/  CALL.ABS.NOINC R2 ;  /* 0x0000000002007343 */ /* 0x008fea0003c00000 */
.L_x_115:
[----:B-1----:R-:W-:Y:S01]  /*6890*/  F2FP.F16.E4M3.UNPACK_B R4, R81 ;  /* 0x00000051ff04723e */ /* 0x002fe200020006ff */
[----:B------:R-:W-:Y:S05]  /*68a0*/  WARPSYNC.ALL ;  /* 0x0000000000007948 */ /* 0x000fea0003800000 */
[----:B------:R-:W-:Y:S01]  /*68b0*/  R2UR UR4, R48 ;  /* 0x00000000300472ca */ /* 0x000fe200000e0000 */
[--C-:B------:R-:W-:Y:S01]  /*68c0*/  HADD2.F32 R53, -RZ, R4.reuse.H0_H0 ;  /* 0x20000004ff357230 */ /* 0x100fe20000004100 */
[-C--:B------:R-:W-:Y:S01]  /*68d0*/  F2FP.F16.E4M3.UNPACK_B R3, R80.reuse ;  /* 0x00000050ff03723e */ /* 0x080fe200020006ff */
[----:B------:R-:W-:Y:S01]  /*68e0*/  HADD2.F32 R54, -RZ, R4.H1_H1 ;  /* 0x30000004ff367230 */ /* 0x000fe20000004100 */
[----:B------:R-:W-:Y:S01]  /*68f0*/  F2FP.F16.E4M3.UNPACK_B R0, R80.H1 ;  /* 0x00000050ff00723e */ /* 0x000fe200030006ff */
[----:B------:R-:W-:Y:S01]  /*6900*/  BSSY.RECONVERGENT B0, `(.L_x_116) ;  /* 0x000009e000007945 */ /* 0x000fe20003800200 */
[----:B------:R-:W-:Y:S01]  /*6910*/  F2FP.F16.E4M3.UNPACK_B R64, R83.H1 ;  /* 0x00000053ff40723e */ /* 0x000fe200030006ff */
[--C-:B------:R-:W-:Y:S01]  /*6920*/  HADD2.F32 R2, -RZ, R3.reuse.H0_H0 ;  /* 0x20000003ff027230 */ /* 0x100fe20000004100 */
[----:B---3--:R-:W-:Y:S01]  /*6930*/  F2FP.F16.E4M3.UNPACK_B R74, R86 ;  /* 0x00000056ff4a723e */ /* 0x008fe200020006ff */
[----:B------:R-:W-:Y:S01]  /*6940*/  HADD2.F32 R50, -RZ, R3.H1_H1 ;  /* 0x30000003ff327230 */ /* 0x000fe20000004100 */
[----:B------:R-:W-:Y:S01]  /*6950*/  F2FP.F16.E4M3.UNPACK_B R3, R81.H1 ;  /* 0x00000051ff03723e */ /* 0x000fe200030006ff */
[--C-:B------:R-:W-:Y:S01]  /*6960*/  HADD2.F32 R51, -RZ, R0.reuse.H0_H0 ;  /* 0x20000000ff337230 */ /* 0x100fe20000004100 */
[----:B------:R-:W-:Y:S01]  /*6970*/  MOV R116, 0x10 ;  /* 0x0000001000747802 */ /* 0x000fe20000000f00 */
[----:B------:R-:W-:Y:S01]  /*6980*/  HADD2.F32 R52, -RZ, R0.H1_H1 ;  /* 0x30000000ff347230 */ /* 0x000fe20000004100 */
[-C--:B------:R-:W-:Y:S01]  /*6990*/  F2FP.F16.E4M3.UNPACK_B R0, R82.reuse ;  /* 0x00000052ff00723e */ /* 0x080fe200020006ff */
[----:B------:R-:W1:Y:S01]  /*69a0*/  LDTM.x32 R4, tmem[UR4] ;  /* 0x00000004000479ee */ /* 0x000e6200082c0000 */
[----:B------:R-:W-:Y:S01]  /*69b0*/  LOP3.LUT P5, RZ, R101, 0x80, RZ, 0xc0, !PT ;  /* 0x0000008065ff7812 */ /* 0x000fe200078ac0ff */
[--C-:B------:R-:W-:Y:S01]  /*69c0*/  HADD2.F32 R55, -RZ, R3.reuse.H0_H0 ;  /* 0x20000003ff377230 */ /* 0x100fe20000004100 */
[----:B------:R-:W-:Y:S01]  /*69d0*/  IADD3 R113, PT, PT, R100, UR49, RZ ;  /* 0x0000003164717c10 */ /* 0x000fe2000fffe0ff */
[--C-:B------:R-:W-:Y:S01]  /*69e0*/  HADD2.F32 R57, -RZ, R0.reuse.H0_H0 ;  /* 0x20000000ff397230 */ /* 0x100fe20000004100 */
[----:B------:R-:W-:Y:S01]  /*69f0*/  SEL R116, R116, 0xfffffff0, !P5 ;  /* 0xfffffff074747807 */ /* 0x000fe20006800000 */
[----:B------:R-:W-:Y:S01]  /*6a00*/  HADD2.F32 R58, -RZ, R0.H1_H1 ;  /* 0x30000000ff3a7230 */ /* 0x000fe20000004100 */
[----:B------:R-:W-:Y:S01]  /*6a10*/  F2FP.F16.E4M3.UNPACK_B R0, R83 ;  /* 0x00000053ff00723e */ /* 0x000fe200020006ff */
[----:B------:R-:W-:Y:S01]  /*6a20*/  HADD2.F32 R56, -RZ, R3.H1_H1 ;  /* 0x30000003ff387230 */ /* 0x000fe20000004100 */
[----:B------:R-:W-:Y:S01]  /*6a30*/  F2FP.F16.E4M3.UNPACK_B R3, R82.H1 ;  /* 0x00000052ff03723e */ /* 0x000fe200030006ff */
[----:B------:R-:W-:Y:S01]  /*6a40*/  HADD2.F32 R73, -RZ, R74.H0_H0 ;  /* 0x2000004aff497230 */ /* 0x000fe20000004100 */
[----:B------:R-:W-:Y:S01]  /*6a50*/  IADD3 R113, PT, PT, R113, R116, RZ ;  /* 0x0000007471717210 */ /* 0x000fe20007ffe0ff */
[--C-:B------:R-:W-:Y:S01]  /*6a60*/  HADD2.F32 R61, -RZ, R0.reuse.H0_H0 ;  /* 0x20000000ff3d7230 */ /* 0x100fe20000004100 */
[----:B------:R-:W-:Y:S01]  /*6a70*/  ISETP.NE.AND P0, PT, R109, RZ, PT ;  /* 0x000000ff6d00720c */ /* 0x000fe20003f05270 */
[----:B------:R-:W-:Y:S01]  /*6a80*/  HADD2.F32 R62, -RZ, R0.H1_H1 ;  /* 0x30000000ff3e7230 */ /* 0x000fe20000004100 */
[-C--:B------:R-:W-:Y:S01]  /*6a90*/  F2FP.F16.E4M3.UNPACK_B R0, R84.reuse.H1 ;  /* 0x00000054ff00723e */ /* 0x080fe200030006ff */
[--C-:B------:R-:W-:Y:S01]  /*6aa0*/  HADD2.F32 R59, -RZ, R3.reuse.H0_H0 ;  /* 0x20000003ff3b7230 */ /* 0x100fe20000004100 */
[----:B------:R-:W-:Y:S01]  /*6ab0*/  ISETP.NE.AND P6, PT, R117, RZ, PT ;  /* 0x000000ff7500720c */ /* 0x000fe20003fc5270 */
[----:B------:R-:W-:Y:S01]  /*6ac0*/  HADD2.F32 R60, -RZ, R3.H1_H1 ;  /* 0x30000003ff3c7230 */ /* 0x000fe20000004100 */
[----:B------:R-:W-:Y:S01]  /*6ad0*/  F2FP.F16.E4M3.UNPACK_B R3, R84 ;  /* 0x00000054ff03723e */ /* 0x000fe200020006ff */
[--C-:B------:R-:W-:Y:S02]  /*6ae0*/  HADD2.F32 R67, -RZ, R0.reuse.H0_H0 ;  /* 0x20000000ff437230 */ /* 0x100fe40000004100 */
[----:B------:R-:W-:Y:S01]  /*6af0*/  HADD2.F32 R68, -RZ, R0.H1_H1 ;  /* 0x30000000ff447230 */ /* 0x000fe20000004100 */
[----:B------:R-:W-:Y:S01]  /*6b00*/  F2FP.F16.E4M3.UNPACK_B R0, R85.H1 ;  /* 0x00000055ff00723e */ /* 0x000fe200030006ff */
[--C-:B------:R-:W-:Y:S02]  /*6b10*/  HADD2.F32 R65, -RZ, R3.reuse.H0_H0 ;  /* 0x20000003ff417230 */ /* 0x100fe40000004100 */
[C---:B-1----:R-:W-:Y:S01]  /*6b20*/  FMUL R7, R47.reuse, R7 ;  /* 0x000000072f077220 */ /* 0x042fe20000400000 */
[----:B------:R-:W-:Y:S01]  /*6b30*/  HADD2.F32 R66, -RZ, R3.H1_H1 ;  /* 0x30000003ff427230 */ /* 0x000fe20000004100 */
[----:B------:R-:W-:Y:S01]  /*6b40*/  F2FP.F16.E4M3.UNPACK_B R3, R85 ;  /* 0x00000055ff03723e */ /* 0x000fe200020006ff */
[--C-:B------:R-:W-:Y:S02]  /*6b50*/  HADD2.F32 R71, -RZ, R0.reuse.H0_H0 ;  /* 0x20000000ff477230 */ /* 0x100fe40000004100 */
[----:B------:R-:W-:Y:S02]  /*6b60*/  HADD2.F32 R72, -RZ, R0.H1_H1 ;  /* 0x30000000ff487230 */ /* 0x000fe40000004100 */
[----:B------:R-:W-:Y:S01]  /*6b70*/  FMUL R0, R47, R4 ;  /* 0x000000042f007220 */ /* 0x000fe20000400000 */
[--C-:B------:R-:W-:Y:S01]  /*6b80*/  HADD2.F32 R69, -RZ, R3.reuse.H0_H0 ;  /* 0x20000003ff457230 */ /* 0x100fe20000004100 */
[----:B------:R-:W-:Y:S01]  /*6b90*/  F2FP.F16.E4M3.UNPACK_B R4, R87 ;  /* 0x00000057ff04723e */ /* 0x000fe200020006ff */
[----:B------:R-:W-:Y:S01]  /*6ba0*/  HADD2.F32 R70, -RZ, R3.H1_H1 ;  /* 0x30000003ff467230 */ /* 0x000fe20000004100 */
[----:B------:R-:W-:Y:S01]  /*6bb0*/  F2FP.F16.E4M3.UNPACK_B R3, R86.H1 ;  /* 0x00000056ff03723e */ /* 0x000fe200030006ff */
[----:B------:R-:W-:Y:S01]  /*6bc0*/  FFMA R0, R49, R2, R0 ;  /* 0x0000000231007223 */ /* 0x000fe20000000000 */
[----:B------:R-:W-:Y:S01]  /*6bd0*/  FMUL R2, R47, R5 ;  /* 0x000000052f027220 */ /* 0x000fe20000400000 */
[----:B------:R-:W-:Y:S01]  /*6be0*/  HADD2.F32 R74, -RZ, R74.H1_H1 ;  /* 0x3000004aff4a7230 */ /* 0x000fe20000004100 */
[----:B------:R-:W-:Y:S01]  /*6bf0*/  F2FP.F16.E4M3.UNPACK_B R5, R87.H1 ;  /* 0x00000057ff05723e */ /* 0x000fe200030006ff */
[--C-:B------:R-:W-:Y:S02]  /*6c00*/  HADD2.F32 R75, -RZ, R3.reuse.H0_H0 ;  /* 0x20000003ff4b7230 */ /* 0x100fe40000004100 */
[----:B------:R-:W-:Y:S01]  /*6c10*/  FFMA R2, R49, R50, R2 ;  /* 0x0000003231027223 */ /* 0x000fe20000000002 */
[----:B------:R-:W-:Y:S02]  /*6c20*/  HADD2.F32 R76, -RZ, R3.H1_H1 ;  /* 0x30000003ff4c7230 */ /* 0x000fe40000004100 */
[C---:B------:R-:W-:Y:S01]  /*6c30*/  FMUL R3, R47.reuse, R6 ;  /* 0x000000062f037220 */ /* 0x040fe20000400000 */
[--C-:B------:R-:W-:Y:S02]  /*6c40*/  HADD2.F32 R50, -RZ, R4.reuse.H0_H0 ;  /* 0x20000004ff327230 */ /* 0x100fe40000004100 */
[C---:B------:R-:W-:Y:S01]  /*6c50*/  FMUL R6, R47.reuse, R11 ;  /* 0x0000000b2f067220 */ /* 0x040fe20000400000 */
[----:B------:R-:W-:Y:S01]  /*6c60*/  FMUL R11, R47, R16 ;  /* 0x000000102f0b7220 */ /* 0x000fe20000400000 */
[C---:B------:R-:W-:Y:S01]  /*6c70*/  FFMA R3, R49.reuse, R51, R3 ;  /* 0x0000003331037223 */ /* 0x040fe20000000003 */
[----:B------:R-:W-:Y:S01]  /*6c80*/  FFMA R7, R49, R52, R7 ;  /* 0x0000003431077223 */ /* 0x000fe20000000007 */
[----:B------:R-:W-:Y:S02]  /*6c90*/  HADD2.F32 R51, -RZ, R4.H1_H1 ;  /* 0x30000004ff337230 */ /* 0x000fe40000004100 */
[C---:B------:R-:W-:Y:S01]  /*6ca0*/  FMUL R4, R47.reuse, R9 ;  /* 0x000000092f047220 */ /* 0x040fe20000400000 */
[--C-:B------:R-:W-:Y:S02]  /*6cb0*/  HADD2.F32 R52, -RZ, R5.reuse.H0_H0 ;  /* 0x20000005ff347230 */ /* 0x100fe40000004100 */
[----:B------:R-:W-:Y:S01]  /*6cc0*/  FMUL R16, R47, R21 ;  /* 0x000000152f107220 */ /* 0x000fe20000400000 */
[----:B------:R-:W-:Y:S01]  /*6cd0*/  F2FP.SATFINITE.E4M3.F32.PACK_AB_MERGE_C R78, R7, R3, RZ ;  /* 0x00000003074e723e */ /* 0x000fe200048070ff */
[C---:B------:R-:W-:Y:S01]  /*6ce0*/  FMUL R3, R47.reuse, R8 ;  /* 0x000000082f037220 */ /* 0x040fe20000400000 */
[----:B------:R-:W-:Y:S02]  /*6cf0*/  HADD2.F32 R77, -RZ, R5.H1_H1 ;  /* 0x30000005ff4d7230 */ /* 0x000fe40000004100 */
[C---:B------:R-:W-:Y:S01]  /*6d00*/  FMUL R7, R47.reuse, R12 ;  /* 0x0000000c2f077220 */ /* 0x040fe20000400000 */
[----:B------:R-:W-:Y:S01]  /*6d10*/  FMUL R8, R47, R13 ;  /* 0x0000000d2f087220 */ /* 0x000fe20000400000 */
[C---:B------:R-:W-:Y:S01]  /*6d20*/  FFMA R3, R49.reuse, R53, R3 ;  /* 0x0000003531037223 */ /* 0x040fe20000000003 */
[----:B------:R-:W-:Y:S01]  /*6d30*/  FFMA R4, R49, R54, R4 ;  /* 0x0000003631047223 */ /* 0x000fe20000000004 */
[C---:B------:R-:W-:Y:S01]  /*6d40*/  FMUL R12, R47.reuse, R17 ;  /* 0x000000112f0c7220 */ /* 0x040fe20000400000 */
[C---:B------:R-:W-:Y:S01]  /*6d50*/  FMUL R5, R47.reuse, R10 ;  /* 0x0000000a2f057220 */ /* 0x040fe20000400000 */
[C---:B------:R-:W-:Y:S01]  /*6d60*/  FMUL R9, R47.reuse, R14 ;  /* 0x0000000e2f097220 */ /* 0x040fe20000400000 */
[C---:B------:R-:W-:Y:S01]  /*6d70*/  FMUL R10, R47.reuse, R15 ;  /* 0x0000000f2f0a7220 */ /* 0x040fe20000400000 */
[----:B------:R-:W-:Y:S01]  /*6d80*/  FMUL R15, R47, R20 ;  /* 0x000000142f0f7220 */ /* 0x000fe20000400000 */
[C---:B------:R-:W-:Y:S01]  /*6d90*/  FFMA R5, R49.reuse, R55, R5 ;  /* 0x0000003731057223 */ /* 0x040fe20000000005 */
[C---:B------:R-:W-:Y:S01]  /*6da0*/  FFMA R6, R49.reuse, R56, R6 ;  /* 0x0000003831067223 */ /* 0x040fe20000000006 */
[C---:B------:R-:W-:Y:S01]  /*6db0*/  FFMA R7, R49.reuse, R57, R7 ;  /* 0x0000003931077223 */ /* 0x040fe20000000007 */
[C---:B------:R-:W-:Y:S01]  /*6dc0*/  FFMA R8, R49.reuse, R58, R8 ;  /* 0x0000003a31087223 */ /* 0x040fe20000000008 */
[--C-:B------:R-:W-:Y:S02]  /*6dd0*/  HADD2.F32 R63, -RZ, R64.reuse.H0_H0 ;  /* 0x20000040ff3f7230 */ /* 0x100fe40000004100 */
[C---:B------:R-:W-:Y:S01]  /*6de0*/  FFMA R9, R49.reuse, R59, R9 ;  /* 0x0000003b31097223 */ /* 0x040fe20000000009 */
[----:B------:R-:W-:Y:S01]  /*6df0*/  F2FP.SATFINITE.E4M3.F32.PACK_AB_MERGE_C R5, R6, R5, RZ ;  /* 0x000000050605723e */ /* 0x000fe200048070ff */
[C---:B------:R-:W-:Y:S01]  /*6e00*/  FFMA R10, R49.reuse, R60, R10 ;  /* 0x0000003c310a7223 */ /* 0x040fe2000000000a */
[C---:B------:R-:W-:Y:S01]  /*6e10*/  FFMA R11, R49.reuse, R61, R11 ;  /* 0x0000003d310b7223 */ /* 0x040fe2000000000b */
[----:B------:R-:W-:Y:S01]  /*6e20*/  FFMA R12, R49, R62, R12 ;  /* 0x0000003e310c7223 */ /* 0x000fe2000000000c */
[C---:B------:R-:W-:Y:S01]  /*6e30*/  FMUL R20, R47.reuse, R25 ;  /* 0x000000192f147220 */ /* 0x040fe20000400000 */
[C---:B------:R-:W-:Y:S01]  /*6e40*/  FMUL R25, R47.reuse, R30 ;  /* 0x0000001e2f197220 */ /* 0x040fe20000400000 */
[C---:B------:R-:W-:Y:S01]  /*6e50*/  FMUL R30, R47.reuse, R35 ;  /* 0x000000232f1e7220 */ /* 0x040fe20000400000 */
[----:B------:R-:W-:Y:S01]  /*6e60*/  F2FP.SATFINITE.E4M3.F32.PACK_AB_MERGE_C R9, R10, R9, RZ ;  /* 0x000000090a09723e */ /* 0x000fe200048070ff */
[----:B------:R-:W-:Y:S02]  /*6e70*/  HADD2.F32 R64, -RZ, R64.H1_H1 ;  /* 0x30000040ff407230 */ /* 0x000fe40000004100 */
[C---:B------:R-:W-:Y:S01]  /*6e80*/  FMUL R13, R47.reuse, R18 ;  /* 0x000000122f0d7220 */ /* 0x040fe20000400000 */
[C---:B------:R-:W-:Y:S01]  /*6e90*/  FMUL R14, R47.reuse, R19 ;  /* 0x000000132f0e7220 */ /* 0x040fe20000400000 */
[C---:B------:R-:W-:Y:S01]  /*6ea0*/  FMUL R17, R47.reuse, R22 ;  /* 0x000000162f117220 */ /* 0x040fe20000400000 */
[----:B------:R-:W-:Y:S01]  /*6eb0*/  FMUL R18, R47, R23 ;  /* 0x000000172f127220 */ /* 0x000fe20000400000 */
[C---:B------:R-:W-:Y:S01]  /*6ec0*/  FFMA R13, R49.reuse, R63, R13 ;  /* 0x0000003f310d7223 */ /* 0x040fe2000000000d */
[C---:B------:R-:W-:Y:S01]  /*6ed0*/  FFMA R14, R49.reuse, R64, R14 ;  /* 0x00000040310e7223 */ /* 0x040fe2000000000e */
[----:B------:R-:W-:Y:S01]  /*6ee0*/  FFMA R15, R49, R65, R15 ;  /* 0x00000041310f7223 */ /* 0x000fe2000000000f */
[----:B------:R-:W-:Y:S01]  /*6ef0*/  FMUL R19, R47, R24 ;  /* 0x000000182f137220 */ /* 0x000fe20000400000 */
[C---:B------:R-:W-:Y:S01]  /*6f00*/  FFMA R16, R49.reuse, R66, R16 ;  /* 0x0000004231107223 */ /* 0x040fe20000000010 */
[----:B------:R-:W-:Y:S01]  /*6f10*/  FFMA R17, R49, R67, R17 ;  /* 0x0000004331117223 */ /* 0x000fe20000000011 */
[----:B------:R-:W-:Y:S01]  /*6f20*/  F2FP.SATFINITE.E4M3.F32.PACK_AB_MERGE_C R13, R14, R13, RZ ;  /* 0x0000000d0e0d723e */ /* 0x000fe200048070ff */
[C---:B------:R-:W-:Y:S01]  /*6f30*/  FMUL R21, R47.reuse, R26 ;  /* 0x0000001a2f157220 */ /* 0x040fe20000400000 */
[----:B------:R-:W-:Y:S01]  /*6f40*/  FMUL R22, R47, R27 ;  /* 0x0000001b2f167220 */ /* 0x000fe20000400000 */
[C---:B------:R-:W-:Y:S01]  /*6f50*/  FFMA R18, R49.reuse, R68, R18 ;  /* 0x0000004431127223 */ /* 0x040fe20000000012 */
[----:B------:R-:W-:Y:S01]  /*6f60*/  FFMA R19, R49, R69, R19 ;  /* 0x0000004531137223 */ /* 0x000fe20000000013 */
[----:B------:R-:W-:Y:S01]  /*6f70*/  FMUL R23, R47, R28 ;  /* 0x0000001c2f177220 */ /* 0x000fe20000400000 */
[----:B------:R-:W-:Y:S01]  /*6f80*/  FFMA R20, R49, R70, R20 ;  /* 0x0000004631147223 */ /* 0x000fe20000000014 */
[----:B------:R-:W-:Y:S01]  /*6f90*/  FMUL R24, R47, R29 ;  /* 0x0000001d2f187220 */ /* 0x000fe20000400000 */
[C---:B------:R-:W-:Y:S01]  /*6fa0*/  FFMA R21, R49.reuse, R71, R21 ;  /* 0x0000004731157223 */ /* 0x040fe20000000015 */
[----:B------:R-:W-:Y:S01]  /*6fb0*/  FFMA R22, R49, R72, R22 ;  /* 0x0000004831167223 */ /* 0x000fe20000000016 */
[C---:B------:R-:W-:Y:S01]  /*6fc0*/  FMUL R26, R47.reuse, R31 ;  /* 0x0000001f2f1a7220 */ /* 0x040fe20000400000 */
[----:B------:R-:W-:Y:S01]  /*6fd0*/  FMUL R27, R47, R32 ;  /* 0x000000202f1b7220 */ /* 0x000fe20000400000 */
[----:B------:R-:W-:Y:S01]  /*6fe0*/  FFMA R23, R49, R73, R23 ;  /* 0x0000004931177223 */ /* 0x000fe20000000017 */
[----:B------:R-:W-:Y:S01]  /*6ff0*/  FMUL R28, R47, R33 ;  /* 0x000000212f1c7220 */ /* 0x000fe20000400000 */
[----:B------:R-:W-:Y:S01]  /*7000*/  FFMA R24, R49, R74, R24 ;  /* 0x0000004a31187223 */ /* 0x000fe20000000018 */
[----:B------:R-:W-:Y:S01]  /*7010*/  FMUL R29, R47, R34 ;  /* 0x000000222f1d7220 */ /* 0x000fe20000400000 */
[C---:B------:R-:W-:Y:S01]  /*7020*/  FFMA R25, R49.reuse, R75, R25 ;  /* 0x0000004b31197223 */ /* 0x040fe20000000019 */
[C---:B------:R-:W-:Y:S01]  /*7030*/  FFMA R26, R49.reuse, R76, R26 ;  /* 0x0000004c311a7223 */ /* 0x040fe2000000001a */
[C---:B------:R-:W-:Y:S01]  /*7040*/  FFMA R27, R49.reuse, R50, R27 ;  /* 0x00000032311b7223 */ /* 0x040fe2000000001b */
[C---:B------:R-:W-:Y:S01]  /*7050*/  FFMA R28, R49.reuse, R51, R28 ;  /* 0x00000033311c7223 */ /* 0x040fe2000000001c */
[----:B------:R-:W-:Y:S01]  /*7060*/  F2FP.SATFINITE.E4M3.F32.PACK_AB_MERGE_C R17, R18, R17, RZ ;  /* 0x000000111211723e */ /* 0x000fe200048070ff */
[C---:B------:R-:W-:Y:S01]  /*7070*/  FFMA R29, R49.reuse, R52, R29 ;  /* 0x00000034311d7223 */ /* 0x040fe2000000001d */
[----:B------:R-:W-:Y:S01]  /*7080*/  F2FP.SATFINITE.E4M3.F32.PACK_AB_MERGE_C R21, R22, R21, RZ ;  /* 0x000000151615723e */ /* 0x000fe200048070ff */
[----:B------:R-:W-:Y:S01]  /*7090*/  FFMA R30, R49, R77, R30 ;  /* 0x0000004d311e7223 */ /* 0x000fe2000000001e */
[----:B------:R-:W-:Y:S02]  /*70a0*/  F2FP.SATFINITE.E4M3.F32.PACK_AB_MERGE_C R32, R2, R0, R78 ;  /* 0x000000000220723e */ /* 0x000fe4000480704e */
[----:B------:R-:W-:Y:S02]  /*70b0*/  F2FP.SATFINITE.E4M3.F32.PACK_AB_MERGE_C R33, R4, R3, R5 ;  /* 0x000000030421723e */ /* 0x000fe40004807005 */
[----:B------:R-:W-:Y:S02]  /*70c0*/  F2FP.SATFINITE.E4M3.F32.PACK_AB_MERGE_C R34, R8, R7, R9 ;  /* 0x000000070822723e */ /* 0x000fe40004807009 */
[----:B------:R-:W-:Y:S02]  /*70d0*/  F2FP.SATFINITE.E4M3.F32.PACK_AB_MERGE_C R35, R12, R11, R13 ;  /* 0x0000000b0c23723e */ /* 0x000fe4000480700d */
[----:B------:R-:W-:Y:S02]  /*70e0*/  F2FP.SATFINITE.E4M3.F32.PACK_AB_MERGE_C R16, R16, R15, R17 ;  /* 0x0000000f1010723e */ /* 0x000fe40004807011 */
[----:B------:R-:W-:Y:S01]  /*70f0*/  F2FP.SATFINITE.E4M3.F32.PACK_AB_MERGE_C R17, R20, R19, R21 ;  /* 0x000000131411723e */ /* 0x000fe20004807015 */
[----:B------:R1:W-:Y:S01]  /*7100*/  STS.128 [R100+UR49+0x4200], R32 ;  /* 0x0042002064007988 */ /* 0x0003e20008000c31 */
[----:B------:R-:W-:Y:S02]  /*7110*/  F2FP.SATFINITE.E4M3.F32.PACK_AB_MERGE_C R18, R26, R25, RZ ;  /* 0x000000191a12723e */ /* 0x000fe400048070ff */
[----:B------:R-:W-:Y:S02]  /*7120*/  F2FP.SATFINITE.E4M3.F32.PACK_AB_MERGE_C R19, R30, R29, RZ ;  /* 0x0000001d1e13723e */ /* 0x000fe400048070ff */
[----:B------:R-:W-:Y:S02]  /*7130*/  F2FP.SATFINITE.E4M3.F32.PACK_AB_MERGE_C R18, R24, R23, R18 ;  /* 0x000000171812723e */ /* 0x000fe40004807012 */
[----:B------:R-:W-:Y:S02]  /*7140*/  F2FP.SATFINITE.E4M3.F32.PACK_AB_MERGE_C R19, R28, R27, R19 ;  /* 0x0000001b1c13723e */ /* 0x000fe40004807013 */
[----:B------:R-:W-:Y:S02]  /*7150*/  LEA R0, R105, UR49, 0x3 ;  /* 0x0000003169007c11 */ /* 0x000fe4000f8e18ff */
[----:B------:R-:W-:Y:S01]  /*7160*/  @P6 SHF.L.U32 R2, R104, 0x1f, RZ ;  /* 0x0000001f68026819 */ /* 0x000fe200000006ff */
[----:B------:R1:W-:Y:S01]  /*7170*/  STS.128 [R113+0x4200], R16 ;  /* 0x0042001071007388 */ /* 0x0003e20000000c00 */
[----:B------:R-:W-:Y:S01]  /*7180*/  @!PT LDS RZ, [RZ] ;  /* 0x00000000fffff984 */ /* 0x000fe20000000800 */
[----:B------:R-:W-:Y:S01]  /*7190*/  @!PT LDS RZ, [RZ] ;  /* 0x00000000fffff984 */ /* 0x000fe20000000800 */
[----:B------:R-:W-:Y:S01]  /*71a0*/  @!PT LDS RZ, [RZ] ;  /* 0x00000000fffff984 */ /* 0x000fe20000000800 */
[----:B------:R-:W-:Y:S01]  /*71b0*/  @!PT LDS RZ, [RZ] ;  /* 0x00000000fffff984 */ /* 0x000fe20000000800 */
[----:B------:R2:W-:Y:S07]  /*71c0*/  MEMBAR.ALL.CTA ;  /* 0x0000000000007992 */ /* 0x0005ee0000008000 */
[----:B--2---:R-:W2:Y:S02]  /*71d0*/  FENCE.VIEW.ASYNC.S ;  /* 0x00000000000073c6 */ /* 0x004ea40000000000 */
[----:B--2---:R-:W-:Y:S06]  /*71e0*/  BAR.SYNC.DEFER_BLOCKING 0x1, 0x80 ;  /* 0x0042000000007b1d */ /* 0x004fec0000010000 */
[----:B------:R-:W-:Y:S05]  /*71f0*/  @P0 BRA `(.L_x_117) ;  /* 0x0000000000380947 */ /* 0x000fea0003800000 */
[----:B------:R-:W-:Y:S02]  /*7200*/  UIADD3 UR4, UPT, UPT, UR49, 0x4200, URZ ;  /* 0x0000420031047890 */ /* 0x000fe4000fffe0ff */
[----:B------:R-:W-:Y:S01]  /*7210*/  UIADD3 UR8, UP0, UPT, UR52, 0x680, URZ ;  /* 0x0000068034087890 */ /* 0x000fe2000ff1e0ff */
[----:B------:R-:W-:Y:S01]  /*7220*/  UMOV UR43, UR36 ;  /* 0x00000024002b7c82 */ /* 0x000fe20008000000 */
[----:B------:R-:W-:Y:S02]  /*7230*/  UIADD3 UR5, UPT, UPT, UR41, 0x80, URZ ;  /* 0x0000008029057890 */ /* 0x000fe4000fffe0ff */
[----:B------:R-:W-:Y:S01]  /*7240*/  MOV R108, UR4 ;  /* 0x00000004006c7c02 */ /* 0x000fe20008000f00 */
[----:B------:R-:W-:Y:S02]  /*7250*/  UIADD3.X UR9, UPT, UPT, URZ, UR53, URZ, UP0, !UPT ;  /* 0x00000035ff097290 */ /* 0x000fe400087fe4ff */
[----:B------:R-:W-:Y:S01]  /*7260*/  UIADD3 UR4, UPT, UPT, UR49, 0x4a00, URZ ;  /* 0x00004a0031047890 */ /* 0x000fe2000fffe0ff */
[----:B------:R-:W-:Y:S01]  /*7270*/  R2UR UR40, R108 ;  /* 0x000000006c2872ca */ /* 0x000fe200000e0000 */
[----:B------:R-:W-:Y:S01]  /*7280*/  UMOV UR6, UR42 ;  /* 0x0000002a00067c82 */ /* 0x000fe20008000000 */
[----:B------:R-:W-:Y:S11]  /*7290*/  UMOV UR7, UR36 ;  /* 0x0000002400077c82 */ /* 0x000ff60008000000 */
[----:B------:R2:W-:Y:S01]  /*72a0*/  UTMASTG.3D [UR40], [UR8] ;  /* 0x00000028080073b5 */ /* 0x0005e20008010000 */
[----:B------:R2:W-:Y:S01]  /*72b0*/  UTMASTG.3D [UR4], [UR8] ;  /* 0x00000004080073b5 */ /* 0x0005e20008010000 */
[----:B------:R0:W-:Y:S01]  /*72c0*/  UTMACMDFLUSH ;  /* 0x00000000000079b7 */ /* 0x0001e20000000000 */
[----:B--2---:R-:W-:Y:S04]  /*72d0*/  DEPBAR.LE SB0, 0x1 ;  /* 0x000080400000791a */ /* 0x004fe80000000000 */
.L_x_117:
[----:B------:R-:W-:Y:S05]  /*72e0*/  BSYNC.RECONVERGENT B0 ;  /* 0x0000000000007941 */ /* 0x000fea0003800200 */
.L_x_116:
[----:B------:R-:W-:Y:S06]  /*72f0*/  BAR.SYNC.DEFER_BLOCKING 0x1, 0x80 ;  /* 0x0042000000007b1d */ /* 0x000fec0000010000 */
[----:B------:R-:W2:Y:S01]  /*7300*/  @P6 SYNCS.PHASECHK.TRANS64.TRYWAIT P0, [R0+URZ+0x40], R2 ;  /* 0x00004002000065a7 */ /* 0x000ea200080011ff */
[----:B------:R-:W-:Y:S01]  /*7310*/  BSSY B1, `(.L_x_118) ;  /* 0x0000021000017945 */ /* 0x000fe20003800000 */
[----:B--2---:R-:W-:Y:S03]  /*7320*/  @P6 SEL R114, RZ, 0x1, !P0 ;  /* 0x00000001ff726807 */ /* 0x004fe60004000000 */
[----:B------:R-:W-:Y:S05]  /*7330*/  @!P6 BRA `(.L_x_119) ;  /* 0x000000000078e947 */ /* 0x000fea0003800000 */
[----:B------:R-:W-:Y:S01]  /*7340*/  ISETP.NE.AND P1, PT, R115, RZ, PT ;  /* 0x000000ff7300720c */ /* 0x000fe20003f25270 */
[----:B------:R-:W-:Y:S01]  /*7350*/  BSSY B0, `(.L_x_120) ;  /* 0x0000009000007945 */ /* 0x000fe20003800000 */
[----:B------:R-:W-:Y:S11]  /*7360*/  ISETP.NE.AND P0, PT, R114, RZ, PT ;  /* 0x000000ff7200720c */ /* 0x000ff60003f05270 */
[----:B------:R-:W-:Y:S05]  /*7370*/  @P1 IMAD R2, R105, 0x1000, R100 ;  /* 0x0000100069021824 */ /* 0x000fea00078e0264 */
[----:B------:R-:W-:Y:S05]  /*7380*/  @P1 IADD3 R4, PT, PT, R2, UR49, RZ ;  /* 0x0000003102041c10 */ /* 0x000fea000fffe0ff */
[----:B------:R-:W-:Y:S01]  /*7390*/  @P1 IMAD.IADD R4, R4, 0x1, R116 ;  /* 0x0000000104041824 */ /* 0x000fe200078e0274 */
[----:B------:R-:W-:Y:S06]  /*73a0*/  @P0 BRA `(.L_x_121) ;  /* 0x00000000000c0947 */ /* 0x000fec0003800000 */
[----:B------:R-:W-:Y:S04]  /*73b0*/  SHF.L.U32 R3, R104, 0x1f, RZ ;  /* 0x0000001f68037819 */ /* 0x000fe800000006ff */
[----:B------:R-:W2:Y:S02]  /*73c0*/  SYNCS.PHASECHK.TRANS64.TRYWAIT P0, [R0+URZ+0x40], R3 ;  /* 0x00004003000075a7 */ /* 0x000ea400080011ff */
[----:B--2---:R-:W-:Y:S05]  /*73d0*/  @!P0 BRA `(.L_x_122) ;  /* 0x0000003400448947 */ /* 0x004fea0003800000 */
.L_x_121:
[----:B------:R-:W-:Y:S05]  /*73e0*/  BSYNC B0 ;  /* 0x0000000000007941 */ /* 0x000fea0003800000 */
.L_x_120:
[----:B------:R-:W-:Y:S01]  /*73f0*/  ISETP.NE.AND P0, PT, R115, RZ, PT ;  /* 0x000000ff7300720c */ /* 0x000fe20003f05270 */
[----:B------:R-:W-:Y:S11]  /*7400*/  VIADD R105, R105, 0x1 ;  /* 0x0000000169697836 */ /* 0x000ff60000000000 */
[----:B------:R-:W-:Y:S01]  /*7410*/  @!UPT UIADD3 URZ, UPT, UPT, URZ, URZ, URZ ;  /* 0x000000fffffff290 */ /* 0x000fe2000fffe0ff */
[----:B------:R3:W4:Y:S04]  /*7420*/  @P0 LDS.128 R80, [R2+UR49+0x200] ;  /* 0x0002003102500984 */ /* 0x0007280008000c00 */
[----:B------:R1:W1:Y:S01]  /*7430*/  @P0 LDS.128 R84, [R4+0x200] ;  /* 0x0002000004540984 */ /* 0x0002620000000c00 */
[C---:B------:R-:W-:Y:S01]  /*7440*/  ISETP.NE.AND P0, PT, R105.reuse, 0x4, PT ;  /* 0x000000046900780c */ /* 0x040fe20003f05270 */
[----:B------:R-:W-:Y:S01]  /*7450*/  @!PT LDS RZ, [RZ] ;  /* 0x00000000fffff984 */ /* 0x000fe20000000800 */
[----:B------:R-:W-:Y:S01]  /*7460*/  @!PT LDS RZ, [RZ] ;  /* 0x00000000fffff984 */ /* 0x000fe20000000800 */
[----:B------:R-:W-:Y:S01]  /*7470*/  @!PT LDS RZ, [RZ] ;  /* 0x00000000fffff984 */ /* 0x000fe20000000800 */
[----:B------:R-:W-:Y:S01]  /*7480*/  @!PT LDS RZ, [RZ] ;  /* 0x00000000fffff984 */ /* 0x000fe20000000800 */
[----:B------:R5:W-:Y:S06]  /*7490*/  MEMBAR.ALL.CTA ;  /* 0x0000000000007992 */ /* 0x000bec0000008000 */
[----:B-----5:R-:W5:Y:S01]  /*74a0*/  FENCE.VIEW.ASYNC.S ;  /* 0x00000000000073c6 */ /* 0x020f620000000000 */
[----:B------:R-:W-:Y:S01]  /*74b0*/  SEL R105, R105, RZ, P0 ;  /* 0x000000ff69697207 */ /* 0x000fe20000000000 */
[----:B---3--:R-:W-:Y:S02]  /*74c0*/  VIADD R2, R0, 0x60 ;  /* 0x0000006000027836 */ /* 0x008fe40000000000 */
[----:B--2---:R-:W-:Y:S05]  /*74d0*/  IMAD.U32 R0, RZ, RZ, UR37 ;  /* 0x00000025ff007e24 */ /* 0x004fea000f8e00ff */
[----:B------:R-:W-:Y:S04]  /*74e0*/  PRMT R0, R0, 0x654, R2 ;  /* 0x0000065400007816 */ /* 0x000fe80000000002 */
[----:B-----5:R2:W-:Y:S02]  /*74f0*/  SYNCS.ARRIVE.TRANS64.RED.A1T0 RZ, [R0+URZ], RZ ;  /* 0x000000ff00ff79a7 */ /* 0x0205e400081004ff */
[----:B--2---:R-:W-:Y:S04]  /*7500*/  SEL R0, RZ, 0x1, P0 ;  /* 0x00000001ff007807 */ /* 0x004fe80000000000 */
[----:B-1--4-:R-:W-:Y:S02]  /*7510*/  LOP3.LUT R104, R104, R0, RZ, 0x3c, !PT ;  /* 0x0000000068687212 */ /* 0x012fe400078e3cff */
.L_x_119:
[----:B------:R-:W-:Y:S05]  /*7520*/  BSYNC B1 ;  /* 0x0000000000017941 */ /* 0x000fea0003800000 */
.L_x_118:
[----:B------:R-:W-:Y:S05]  /*7530*/  VIADD R0, R48, 0x20 ;  /* 0x0000002030007836 */ /* 0x000fea0000000000 */
[----:B------:R-:W-:Y:S04]  /*7540*/  SHF.R.U32.HI R0, RZ, 0x15, R0 ;  /* 0x00000015ff007819 */ /* 0x000fe80000011600 */
[----:B------:R-:W-:Y:S11]  /*7550*/  LOP3.LUT P0, RZ, R0, 0x3, R102, 0x48, !PT ;  /* 0x0000000300ff7812 */ /* 0x000ff60007804866 */
[----:B------:R-:W-:Y:S02]  /*7560*/  @!UPT UIADD3 URZ, UPT, UPT, URZ, URZ, URZ ;  /* 0x000000fffffff290 */ /* 0x000fe4000fffe0ff */
[----:B------:R-:W-:Y:S05]  /*7570*/  @!P0 BRA `(.L_x_123) ;  /* 0x0000000000408947 */ /* 0x000fea0003800000 */
[----:B------:R-:W2:Y:S01]  /*7580*/  LDCU.64 UR8, c[0x4][0x78] ;  /* 0x01000f00ff0877ac */ /* 0x000ea20008000a00 */
[----:B------:R-:W-:Y:S01]  /*7590*/  MOV R3, 0x0 ;  /* 0x0000000000037802 */ /* 0x000fe20000000f00 */
[----:B------:R-:W-:Y:S02]  /*75a0*/  HFMA2 R12, -RZ, RZ, 0, 5.9604644775390625e-08 ;  /* 0x00000001ff0c7431 */ /* 0x000fe400000001ff */
[----:B------:R-:W-:Y:S02]  /*75b0*/  IMAD.MOV.U32 R8, RZ, RZ, 0x192 ;  /* 0x00000192ff087424 */ /* 0x000fe400078e00ff */
[----:B------:R-:W-:Y:S01]  /*75c0*/  IMAD.MOV.U32 R13, RZ, RZ, RZ ;  /* 0x000000ffff0d7224 */ /* 0x000fe200078e00ff */
[----:B------:R-:W3:Y:S01]  /*75d0*/  LDCU.64 UR6, c[0x4][0x80] ;  /* 0x01001000ff0677ac */ /* 0x000ee20008000a00 */
[----:B------:R-:W4:Y:S01]  /*75e0*/  LDC.64 R2, c[0x4][R3] ;  /* 0x0100000003027b82 */ /* 0x000f220000000a00 */
[----:B------:R-:W5:Y:S01]  /*75f0*/  LDCU.64 UR4, c[0x4][0x18] ;  /* 0x01000300ff0477ac */ /* 0x000f620008000a00 */
[----:B--2---:R-:W-:Y:S01]  /*7600*/  MOV R5, UR9 ;  /* 0x0000000900057c02 */ /* 0x004fe20008000f00 */
[----:B------:R-:W-:Y:S01]  /*7610*/  IMAD.U32 R4, RZ, RZ, UR8 ;  /* 0x00000008ff047e24 */ /* 0x000fe2000f8e00ff */
[----:B---3--:R-:W-:Y:S01]  /*7620*/  MOV R7, UR7 ;  /* 0x0000000700077c02 */ /* 0x008fe20008000f00 */
[----:B------:R-:W-:Y:S01]  /*7630*/  IMAD.U32 R6, RZ, RZ, UR6 ;  /* 0x00000006ff067e24 */ /* 0x000fe2000f8e00ff */
[----:B-----5:R-:W-:Y:S01]  /*7640*/  MOV R11, UR5 ;  /* 0x00000005000b7c02 */ /* 0x020fe20008000f00 */
[----:B------:R-:W-:Y:S02]  /*7650*/  IMAD.U32 R10, RZ, RZ, UR4 ;  /* 0x00000004ff0a7e24 */ /* 0x000fe4000f8e00ff */
[----:B------:R-:W-:Y:S07]  /*7660*/  LEPC R20, `(.L_x_123) ;  /* 0x000000001014794e */ /* 0x000fee0000000000 */
[----:B-1--4-:R-:W-:Y:S05]  /*7670*/  CALL.ABS.NOINC R2 ;  /* 0x0000000002007343 */ /* 0x012fea0003c00000 */
.L_x_123:
[-C--:B------:R-:W-:Y:S01]  /*7680*/  F2FP.F16.E4M3.UNPACK_B R0, R81.reuse ;  /* 0x00000051ff00723e */ /* 0x080fe200020006ff */
[----:B------:R-:W-:Y:S05]  /*7690*/  WARPSYNC.ALL ;  /* 0x0000000000007948 */ /* 0x000fea0003800000 */
[----:B------:R-:W-:Y:S01]  /*76a0*/  R2UR UR4, R48 ;  /* 0x00000000300472ca */ /* 0x000fe200000e0000 */
[--C-:B------:R-:W-:Y:S01]  /*76b0*/  HADD2.F32 R54, -RZ, R0.reuse.H0_H0 ;  /* 0x20000000ff367230 */ /* 0x100fe20000004100 */
[-C--:B------:R-:W-:Y:S01]  /*76c0*/  F2FP.F16.E4M3.UNPACK_B R2, R80.reuse.H1 ;  /* 0x00000050ff02723e */ /* 0x080fe200030006ff */
[----:B------:R-:W-:Y:S01]  /*76d0*/  HADD2.F32 R55, -RZ, R0.H1_H1 ;  /* 0x30000000ff377230 */ /* 0x000fe20000004100 */
[----:B------:R-:W-:Y:S01]  /*76e0*/  F2FP.F16.E4M3.UNPACK_B R0, R81.H1 ;  /* 0x00000051ff00723e */ /* 0x000fe200030006ff */
[----:B------:R-:W-:Y:S01]  /*76f0*/  BSSY.RECONVERGENT B0, `(.L_x_124) ;  /* 0x0000099000007945 */ /* 0x000fe20003800200 */
[----:B------:R-:W-:Y:S01]  /*7700*/  F2FP.F16.E4M3.UNPACK_B R3, R80 ;  /* 0x00000050ff03723e */ /* 0x000fe200020006ff */
[----:B------:R-:W-:Y:S01]  /*7710*/  HADD2.F32 R52, -RZ, R2.H0_H0 ;  /* 0x20000002ff347230 */ /* 0x000fe20000004100 */
[----:B------:R-:W-:Y:S01]  /*7720*/  ISETP.NE.AND P0, PT, R109, RZ, PT ;  /* 0x000000ff6d00720c */ /* 0x000fe20003f05270 */
[--C-:B------:R-:W-:Y:S01]  /*7730*/  HADD2.F32 R56, -RZ, R0.reuse.H0_H0 ;  /* 0x20000000ff387230 */ /* 0x100fe20000004100 */
[----:B------:R-:W-:Y:S01]  /*7740*/  ISETP.NE.AND P6, PT, R117, RZ, PT ;  /* 0x000000ff7500720c */ /* 0x000fe20003fc5270 */
[----:B------:R-:W-:Y:S01]  /*7750*/  HADD2.F32 R57, -RZ, R0.H1_H1 ;  /* 0x30000000ff397230 */ /* 0x000fe20000004100 */
[-C--:B------:R-:W-:Y:S01]  /*7760*/  F2FP.F16.E4M3.UNPACK_B R0, R83.reuse ;  /* 0x00000053ff00723e */ /* 0x080fe200020006ff */
[----:B-1----:R-:W1:Y:S01]  /*7770*/  LDTM.x32 R4, tmem[UR4+0x20] ;  /* 0x00002004000479ee */ /* 0x002e6200082c0000 */
[----:B------:R-:W-:Y:S01]  /*7780*/  HADD2.F32 R53, -RZ, R2.H1_H1 ;  /* 0x30000002ff357230 */ /* 0x000fe20000004100 */
[----:B------:R-:W-:Y:S01]  /*7790*/  F2FP.F16.E4M3.UNPACK_B R2, R82.H1 ;  /* 0x00000052ff02723e */ /* 0x000fe200030006ff */
[--C-:B------:R-:W-:Y:S02]  /*77a0*/  HADD2.F32 R50, -RZ, R3.reuse.H0_H0 ;  /* 0x20000003ff327230 */ /* 0x100fe40000004100 */
[--C-:B------:R-:W-:Y:S02]  /*77b0*/  HADD2.F32 R62, -RZ, R0.reuse.H0_H0 ;  /* 0x20000000ff3e7230 */ /* 0x100fe40000004100 */
[----:B------:R-:W-:Y:S01]  /*77c0*/  HADD2.F32 R63, -RZ, R0.H1_H1 ;  /* 0x30000000ff3f7230 */ /* 0x000fe20000004100 */
[----:B------:R-:W-:Y:S01]  /*77d0*/  F2FP.F16.E4M3.UNPACK_B R0, R84.H1 ;  /* 0x00000054ff00723e */ /* 0x000fe200030006ff */
[--C-:B------:R-:W-:Y:S02]  /*77e0*/  HADD2.F32 R60, -RZ, R2.reuse.H0_H0 ;  /* 0x20000002ff3c7230 */ /* 0x100fe40000004100 */
[----:B------:R-:W-:Y:S01]  /*77f0*/  HADD2.F32 R61, -RZ, R2.H1_H1 ;  /* 0x30000002ff3d7230 */ /* 0x000fe20000004100 */
[----:B------:R-:W-:Y:S01]  /*7800*/  F2FP.F16.E4M3.UNPACK_B R2, R83.H1 ;  /* 0x00000053ff02723e */ /* 0x000fe200030006ff */
[----:B------:R-:W-:Y:S01]  /*7810*/  HADD2.F32 R51, -RZ, R3.H1_H1 ;  /* 0x30000003ff337230 */ /* 0x000fe20000004100 */
[----:B------:R-:W-:Y:S01]  /*7820*/  F2FP.F16.E4M3.UNPACK_B R3, R82 ;  /* 0x00000052ff03723e */ /* 0x000fe200020006ff */
[--C-:B------:R-:W-:Y:S02]  /*7830*/  HADD2.F32 R68, -RZ, R0.reuse.H0_H0 ;  /* 0x20000000ff447230 */ /* 0x100fe40000004100 */
[----:B------:R-:W-:Y:S01]  /*7840*/  HADD2.F32 R69, -RZ, R0.H1_H1 ;  /* 0x30000000ff457230 */ /* 0x000fe20000004100 */
[-C--:B------:R-:W-:Y:S01]  /*7850*/  F2FP.F16.E4M3.UNPACK_B R0, R85.reuse.H1 ;  /* 0x00000055ff00723e */ /* 0x080fe200030006ff */
[--C-:B------:R-:W-:Y:S02]  /*7860*/  HADD2.F32 R64, -RZ, R2.reuse.H0_H0 ;  /* 0x20000002ff407230 */ /* 0x100fe40000004100 */
[----:B------:R-:W-:Y:S01]  /*7870*/  HADD2.F32 R65, -RZ, R2.H1_H1 ;  /* 0x30000002ff417230 */ /* 0x000fe20000004100 */
[----:B------:R-:W-:Y:S01]  /*7880*/  F2FP.F16.E4M3.UNPACK_B R2, R85 ;  /* 0x00000055ff02723e */ /* 0x000fe200020006ff */
[--C-:B------:R-:W-:Y:S02]  /*7890*/  HADD2.F32 R58, -RZ, R3.reuse.H0_H0 ;  /* 0x20000003ff3a7230 */ /* 0x100fe40000004100 */
[C---:B-1----:R-:W-:Y:S01]  /*78a0*/  FMUL R7, R47.reuse, R7 ;  /* 0x000000072f077220 */ /* 0x042fe20000400000 */
[----:B------:R-:W-:Y:S01]  /*78b0*/  HADD2.F32 R59, -RZ, R3.H1_H1 ;  /* 0x30000003ff3b7230 */ /* 0x000fe20000004100 */
[----:B------:R-:W-:Y:S01]  /*78c0*/  F2FP.F16.E4M3.UNPACK_B R3, R84 ;  /* 0x00000054ff03723e */ /* 0x000fe200020006ff */
[--C-:B------:R-:W-:Y:S02]  /*78d0*/  HADD2.F32 R72, -RZ, R0.reuse.H0_H0 ;  /* 0x20000000ff487230 */ /* 0x100fe40000004100 */
[C---:B------:R-:W-:Y:S01]  /*78e0*/  FMUL R11, R47.reuse, R11 ;  /* 0x0000000b2f0b7220 */ /* 0x040fe20000400000 */
[----:B------:R-:W-:Y:S01]  /*78f0*/  HADD2.F32 R73, -RZ, R0.H1_H1 ;  /* 0x30000000ff497230 */ /* 0x000fe20000004100 */
[----:B------:R-:W-:Y:S01]  /*7900*/  F2FP.F16.E4M3.UNPACK_B R0, R87 ;  /* 0x00000057ff00723e */ /* 0x000fe200020006ff */
[--C-:B------:R-:W-:Y:S02]  /*7910*/  HADD2.F32 R70, -RZ, R2.reuse.H0_H0 ;  /* 0x20000002ff467230 */ /* 0x100fe40000004100 */
[C---:B------:R-:W-:Y:S01]  /*7920*/  FMUL R15, R47.reuse, R15 ;  /* 0x0000000f2f0f7220 */ /* 0x040fe20000400000 */
[----:B------:R-:W-:Y:S01]  /*7930*/  HADD2.F32 R71, -RZ, R2.H1_H1 ;  /* 0x30000002ff477230 */ /* 0x000fe20000004100 */
[-C--:B------:R-:W-:Y:S01]  /*7940*/  F2FP.F16.E4M3.UNPACK_B R2, R86.reuse.H1 ;  /* 0x00000056ff02723e */ /* 0x080fe200030006ff */
[--C-:B------:R-:W-:Y:S02]  /*7950*/  HADD2.F32 R66, -RZ, R3.reuse.H0_H0 ;  /* 0x20000003ff427230 */ /* 0x100fe40000004100 */
[----:B------:R-:W-:Y:S01]  /*7960*/  HADD2.F32 R67, -RZ, R3.H1_H1 ;  /* 0x30000003ff437230 */ /* 0x000fe20000004100 */
[----:B------:R-:W-:Y:S01]  /*7970*/  F2FP.F16.E4M3.UNPACK_B R3, R86 ;  /* 0x00000056ff03723e */ /* 0x000fe200020006ff */
[--C-:B------:R-:W-:Y:S02]  /*7980*/  HADD2.F32 R78, -RZ, R0.reuse.H0_H0 ;  /* 0x20000000ff4e7230 */ /* 0x100fe40000004100 */
[----:B------:R-:W-:Y:S02]  /*7990*/  HADD2.F32 R79, -RZ, R0.H1_H1 ;  /* 0x30000000ff4f7230 */ /* 0x000fe40000004100 */
[C---:B------:R-:W-:Y:S01]  /*79a0*/  FMUL R0, R47.reuse, R4 ;  /* 0x000000042f007220 */ /* 0x040fe20000400000 */
[--C-:B------:R-:W-:Y:S02]  /*79b0*/  HADD2.F32 R76, -RZ, R2.reuse.H0_H0 ;  /* 0x20000002ff4c7230 */ /* 0x100fe40000004100 */
[----:B------:R-:W-:Y:S01]  /*79c0*/  FMUL R4, R47, R8 ;  /* 0x000000082f047220 */ /* 0x000fe20000400000 */
[----:B------:R-:W-:Y:S02]  /*79d0*/  HADD2.F32 R77, -RZ, R2.H1_H1 ;  /* 0x30000002ff4d7230 */ /* 0x000fe40000004100 */
[----:B------:R-:W-:Y:S01]  /*79e0*/  FFMA R0, R49, R50, R0 ;  /* 0x0000003231007223 */ /* 0x000fe20000000000 */
[--C-:B------:R-:W-:Y:S02]  /*79f0*/  HADD2.F32 R74, -RZ, R3.reuse.H0_H0 ;  /* 0x20000003ff4a7230 */ /* 0x100fe40000004100 */
[C---:B------:R-:W-:Y:S01]  /*7a00*/  FMUL R2, R47.reuse, R5 ;  /* 0x000000052f027220 */ /* 0x040fe20000400000 */
[----:B------:R-:W-:Y:S02]  /*7a10*/  HADD2.F32 R75, -RZ, R3.H1_H1 ;  /* 0x30000003ff4b7230 */ /* 0x000fe40000004100 */
[C---:B------:R-:W-:Y:S01]  /*7a20*/  FMUL R5, R47.reuse, R9 ;  /* 0x000000092f057220 */ /* 0x040fe20000400000 */
[----:B------:R-:W-:Y:S01]  /*7a30*/  FMUL R8, R47, R12 ;  /* 0x0000000c2f087220 */ /* 0x000fe20000400000 */
[----:B------:R-:W-:Y:S01]  /*7a40*/  FFMA R2, R49, R51, R2 ;  /* 0x0000003331027223 */ /* 0x000fe20000000002 */
[C---:B------:R-:W-:Y:S01]  /*7a50*/  FMUL R9, R47.reuse, R13 ;  /* 0x0000000d2f097220 */ /* 0x040fe20000400000 */
[C---:B------:R-:W-:Y:S01]  /*7a60*/  FMUL R12, R47.reuse, R21 ;  /* 0x000000152f0c7220 */ /* 0x040fe20000400000 */
[C---:B------:R-:W-:Y:S01]  /*7a70*/  FMUL R21, R47.reuse, R30 ;  /* 0x0000001e2f157220 */ /* 0x040fe20000400000 */
[C---:B------:R-:W-:Y:S01]  /*7a80*/  FMUL R13, R47.reuse, R22 ;  /* 0x000000162f0d7220 */ /* 0x040fe20000400000 */
        /* <DEDUP_REMOVED lines=9> */
[C---:B------:R-:W-:Y:S01]  /*7b20*/  FFMA R6, R49.reuse, R56, R6 ;  /* 0x0000003831067223 */ /* 0x040fe20000000006 */
[C---:B------:R-:W-:Y:S01]  /*7b30*/  FFMA R11, R49.reuse, R57, R11 ;  /* 0x00000039310b7223 */ /* 0x040fe2000000000b */
[C---:B------:R-:W-:Y:S01]  /*7b40*/  FFMA R8, R49.reuse, R58, R8 ;  /* 0x0000003a31087223 */ /* 0x040fe20000000008 */
[----:B------:R-:W-:Y:S01]  /*7b50*/  FFMA R9, R49, R59, R9 ;  /* 0x0000003b31097223 */ /* 0x000fe20000000009 */
[----:B------:R-:W-:Y:S01]  /*7b60*/  F2FP.SATFINITE.E4M3.F32.PACK_AB_MERGE_C R52, R7, R3, RZ ;  /* 0x000000030734723e */ /* 0x000fe200048070ff */
[----:B------:R-:W-:Y:S01]  /*7b70*/  FFMA R10, R49, R60, R10 ;  /* 0x0000003c310a7223 */ /* 0x000fe2000000000a */
[----:B------:R-:W-:Y:S01]  /*7b80*/  F2FP.SATFINITE.E4M3.F32.PACK_AB_MERGE_C R53, R11, R6, RZ ;  /* 0x000000060b35723e */ /* 0x000fe200048070ff */
[----:B------:R-:W-:Y:S01]  /*7b90*/  FFMA R15, R49, R61, R15 ;  /* 0x0000003d310f7223 */ /* 0x000fe2000000000f */
[C---:B------:R-:W-:Y:S01]  /*7ba0*/  FMUL R3, R47.reuse, R16 ;  /* 0x000000102f037220 */ /* 0x040fe20000400000 */
[C---:B------:R-:W-:Y:S01]  /*7bb0*/  FMUL R6, R47.reuse, R17 ;  /* 0x000000112f067220 */ /* 0x040fe20000400000 */
[----:B------:R-:W-:Y:S01]  /*7bc0*/  F2FP.F16.E4M3.UNPACK_B R51, R87.H1 ;  /* 0x00000057ff33723e */ /* 0x000fe200030006ff */
[----:B------:R-:W-:Y:S01]  /*7bd0*/  FMUL R11, R47, R20 ;  /* 0x000000142f0b7220 */ /* 0x000fe20000400000 */
[----:B------:R-:W-:Y:S01]  /*7be0*/  F2FP.SATFINITE.E4M3.F32.PACK_AB_MERGE_C R54, R15, R10, RZ ;  /* 0x0000000a0f36723e */ /* 0x000fe200048070ff */
[C---:B------:R-:W-:Y:S01]  /*7bf0*/  FFMA R3, R49.reuse, R62, R3 ;  /* 0x0000003e31037223 */ /* 0x040fe20000000003 */
[----:B------:R-:W-:Y:S01]  /*7c00*/  FFMA R6, R49, R63, R6 ;  /* 0x0000003f31067223 */ /* 0x000fe20000000006 */
[----:B------:R-:W-:Y:S01]  /*7c10*/  FMUL R20, R47, R29 ;  /* 0x0000001d2f147220 */ /* 0x000fe20000400000 */
[----:B------:R-:W-:Y:S01]  /*7c20*/  F2FP.SATFINITE.E4M3.F32.PACK_AB_MERGE_C R29, R5, R4, R53 ;  /* 0x00000004051d723e */ /* 0x000fe20004807035 */
[----:B------:R-:W-:Y:S01]  /*7c30*/  FMUL R10, R47, R19 ;  /* 0x000000132f0a7220 */ /* 0x000fe20000400000 */
[----:B------:R-:W-:Y:S01]  /*7c40*/  F2FP.SATFINITE.E4M3.F32.PACK_AB_MERGE_C R30, R9, R8, R54 ;  /* 0x00000008091e723e */ /* 0x000fe20004807036 */
        /* <DEDUP_REMOVED lines=10> */
[----:B------:R-:W-:Y:S01]  /*7cf0*/  FFMA R14, R49, R69, R14 ;  /* 0x00000045310e7223 */ /* 0x000fe2000000000e */
[----:B------:R-:W-:Y:S01]  /*7d00*/  FMUL R18, R47, R27 ;  /* 0x0000001b2f127220 */ /* 0x000fe20000400000 */
[C---:B------:R-:W-:Y:S01]  /*7d10*/  FFMA R15, R49.reuse, R70, R15 ;  /* 0x00000046310f7223 */ /* 0x040fe2000000000f */
[C---:B------:R-:W-:Y:S01]  /*7d20*/  FFMA R16, R49.reuse, R71, R16 ;  /* 0x0000004731107223 */ /* 0x040fe20000000010 */
[C---:B------:R-:W-:Y:S01]  /*7d30*/  FFMA R17, R49.reuse, R72, R17 ;  /* 0x0000004831117223 */ /* 0x040fe20000000011 */
[C---:B------:R-:W-:Y:S01]  /*7d40*/  FFMA R18, R49.reuse, R73, R18 ;  /* 0x0000004931127223 */ /* 0x040fe20000000012 */
[----:B------:R-:W-:Y:S01]  /*7d50*/  FFMA R19, R49, R74, R19 ;  /* 0x0000004a31137223 */ /* 0x000fe20000000013 */
[----:B------:R-:W-:Y:S01]  /*7d60*/  FMUL R23, R47, R32 ;  /* 0x000000202f177220 */ /* 0x000fe20000400000 */
[----:B------:R-:W-:Y:S01]  /*7d70*/  FFMA R20, R49, R75, R20 ;  /* 0x0000004b31147223 */ /* 0x000fe20000000014 */
[----:B------:R-:W-:Y:S01]  /*7d80*/  FMUL R24, R47, R33 ;  /* 0x000000212f187220 */ /* 0x000fe20000400000 */
[--C-:B------:R-:W-:Y:S02]  /*7d90*/  HADD2.F32 R50, -RZ, R51.reuse.H0_H0 ;  /* 0x20000033ff327230 */ /* 0x100fe40000004100 */
[----:B------:R-:W-:Y:S01]  /*7da0*/  FFMA R21, R49, R76, R21 ;  /* 0x0000004c31157223 */ /* 0x000fe20000000015 */
[----:B------:R-:W-:Y:S02]  /*7db0*/  HADD2.F32 R51, -RZ, R51.H1_H1 ;  /* 0x30000033ff337230 */ /* 0x000fe40000004100 */
[----:B------:R-:W-:Y:S01]  /*7dc0*/  FMUL R25, R47, R34 ;  /* 0x000000222f197220 */ /* 0x000fe20000400000 */
[----:B------:R-:W-:Y:S01]  /*7dd0*/  FFMA R22, R49, R77, R22 ;  /* 0x0000004d31167223 */ /* 0x000fe20000000016 */
[----:B------:R-:W-:Y:S01]  /*7de0*/  FMUL R26, R47, R35 ;  /* 0x000000232f1a7220 */ /* 0x000fe20000400000 */
[----:B------:R-:W-:Y:S01]  /*7df0*/  F2FP.SATFINITE.E4M3.F32.PACK_AB_MERGE_C R7, R10, R7, RZ ;  /* 0x000000070a07723e */ /* 0x000fe200048070ff */
[C---:B------:R-:W-:Y:S01]  /*7e00*/  FFMA R23, R49.reuse, R78, R23 ;  /* 0x0000004e31177223 */ /* 0x040fe20000000017 */
[C---:B------:R-:W-:Y:S01]  /*7e10*/  FFMA R24, R49.reuse, R79, R24 ;  /* 0x0000004f31187223 */ /* 0x040fe20000000018 */
[C---:B------:R-:W-:Y:S01]  /*7e20*/  FFMA R25, R49.reuse, R50, R25 ;  /* 0x0000003231197223 */ /* 0x040fe20000000019 */
[----:B------:R-:W-:Y:S01]  /*7e30*/  FFMA R26, R49, R51, R26 ;  /* 0x00000033311a7223 */ /* 0x000fe2000000001a */
[----:B------:R-:W-:Y:S02]  /*7e40*/  F2FP.SATFINITE.E4M3.F32.PACK_AB_MERGE_C R28, R2, R0, R52 ;  /* 0x00000000021c723e */ /* 0x000fe40004807034 */
[----:B------:R-:W-:Y:S02]  /*7e50*/  F2FP.SATFINITE.E4M3.F32.PACK_AB_MERGE_C R31, R6, R3, R7 ;  /* 0x00000003061f723e */ /* 0x000fe40004807007 */
[----:B------:R-:W-:Y:S02]  /*7e60*/  F2FP.SATFINITE.E4M3.F32.PACK_AB_MERGE_C R13, R14, R13, RZ ;  /* 0x0000000d0e0d723e */ /* 0x000fe400048070ff */
[----:B------:R-:W-:Y:S01]  /*7e70*/  F2FP.SATFINITE.E4M3.F32.PACK_AB_MERGE_C R17, R18, R17, RZ ;  /* 0x000000111211723e */ /* 0x000fe200048070ff */
[----:B------:R1:W-:Y:S01]  /*7e80*/  STS.128 [R100+UR49+0x5200], R28 ;  /* 0x0052001c64007988 */ /* 0x0003e20008000c31 */
[----:B------:R-:W-:Y:S02]  /*7e90*/  F2FP.SATFINITE.E4M3.F32.PACK_AB_MERGE_C R14, R22, R21, RZ ;  /* 0x00000015160e723e */ /* 0x000fe400048070ff */
[----:B------:R-:W-:Y:S02]  /*7ea0*/  F2FP.SATFINITE.E4M3.F32.PACK_AB_MERGE_C R25, R26, R25, RZ ;  /* 0x000000191a19723e */ /* 0x000fe400048070ff */
[----:B------:R-:W-:Y:S02]  /*7eb0*/  F2FP.SATFINITE.E4M3.F32.PACK_AB_MERGE_C R12, R12, R11, R13 ;  /* 0x0000000b0c0c723e */ /* 0x000fe4000480700d */
[----:B------:R-:W-:Y:S02]  /*7ec0*/  F2FP.SATFINITE.E4M3.F32.PACK_AB_MERGE_C R13, R16, R15, R17 ;  /* 0x0000000f100d723e */ /* 0x000fe40004807011 */
        /* <DEDUP_REMOVED lines=13> */
[----:B------:R-:W-:Y:S02]  /*7fa0*/  UIADD3 UR12, UP0, UPT, UR52, 0x680, URZ ;  /* 0x00000680340c7890 */ /* 0x000fe4000ff1e0ff */
[----:B------:R-:W-:Y:S02]  /*7fb0*/  UIADD3 UR9, UPT, UPT, UR41, 0x20, URZ ;  /* 0x0000002029097890 */ /* 0x000fe4000fffe0ff */
[----:B------:R-:W-:Y:S02]  /*7fc0*/  UIADD3 UR8, UPT, UPT, UR49, 0x5200, URZ ;  /* 0x0000520031087890 */ /* 0x000fe4000fffe0ff */
[----:B------:R-:W-:Y:S01]  /*7fd0*/  UIADD3.X UR13, UPT, UPT, URZ, UR53, URZ, UP0, !UPT ;  /* 0x00000035ff0d7290 */ /* 0x000fe200087fe4ff */
[----:B------:R-:W-:Y:S01]  /*7fe0*/  UMOV UR10, UR42 ;  /* 0x0000002a000a7c82 */ /* 0x000fe20008000000 */
[----:B------:R-:W-:Y:S01]  /*7ff0*/  UMOV UR11, UR36 ;  /* 0x00000024000b7c82 */ /* 0x000fe20008000000 */
[----:B------:R-:W-:Y:S02]  /*8000*/  UIADD3 UR5, UPT, UPT, UR41, 0xa0, URZ ;  /* 0x000000a029057890 */ /* 0x000fe4000fffe0ff */
[----:B------:R-:W-:Y:S01]  /*8010*/  UIADD3 UR4, UPT, UPT, UR49, 0x5a00, URZ ;  /* 0x00005a0031047890 */ /* 0x000fe2000fffe0ff */
[----:B------:R-:W-:Y:S03]  /*8020*/  UMOV UR6, UR42 ;  /* 0x0000002a00067c82 */ /* 0x000fe60008000000 */
[----:B------:R2:W-:Y:S01]  /*8030*/  UTMASTG.3D [UR8], [UR12] ;  /* 0x000000080c0073b5 */ /* 0x0005e20008010000 */
[----:B------:R-:W-:Y:S04]  /*8040*/  UMOV UR7, UR36 ;  /* 0x0000002400077c82 */ /* 0x000fe80008000000 */
[----:B------:R2:W-:Y:S01]  /*8050*/  UTMASTG.3D [UR4], [UR12] ;  /* 0x000000040c0073b5 */ /* 0x0005e20008010000 */
[----:B------:R0:W-:Y:S01]  /*8060*/  UTMACMDFLUSH ;  /* 0x00000000000079b7 */ /* 0x0001e20000000000 */
[----:B--2---:R-:W-:Y:S04]  /*8070*/  DEPBAR.LE SB0, 0x1 ;  /* 0x000080400000791a */ /* 0x004fe80000000000 */
.L_x_125:
[----:B------:R-:W-:Y:S05]  /*8080*/  BSYNC.RECONVERGENT B0 ;  /* 0x0000000000007941 */ /* 0x000fea0003800200 */
.L_x_124:
        /* <DEDUP_REMOVED lines=15> */
.L_x_129:
[----:B------:R-:W-:Y:S05]  /*8180*/  BSYNC B0 ;  /* 0x0000000000007941 */ /* 0x000fea0003800000 */
.L_x_128:
[----:B------:R-:W-:Y:S01]  /*8190*/  ISETP.NE.AND P0, PT, R115, RZ, PT ;  /* 0x000000ff7300720c */ /* 0x000fe20003f05270 */
[----:B------:R-:W-:Y:S11]  /*81a0*/  VIADD R105, R105, 0x1 ;  /* 0x0000000169697836 */ /* 0x000ff60000000000 */
[----:B------:R-:W-:Y:S01]  /*81b0*/  @!UPT UIADD3 URZ, UPT, UPT, URZ, URZ, URZ ;  /* 0x000000fffffff290 */ /* 0x000fe2000fffe0ff */
[----:B------:R3:W4:Y:S04]  /*81c0*/  @P0 LDS.128 R84, [R2+0x200] ;  /* 0x0002000002540984 */ /* 0x0007280000000c00 */
[----:B------:R1:W1:Y:S01]  /*81d0*/  @P0 LDS.128 R80, [R3+UR49+0x200] ;  /* 0x0002003103500984 */ /* 0x0002620008000c00 */
        /* <DEDUP_REMOVED lines=14> */
.L_x_127:
[----:B------:R-:W-:Y:S05]  /*82c0*/  BSYNC B1 ;  /* 0x0000000000017941 */ /* 0x000fea0003800000 */
.L_x_126:
[----:B------:R-:W-:Y:S05]  /*82d0*/  VIADD R0, R48, 0x40 ;  /* 0x0000004030007836 */ /* 0x000fea0000000000 */
[----:B------:R-:W-:Y:S04]  /*82e0*/  SHF.R.U32.HI R0, RZ, 0x15, R0 ;  /* 0x00000015ff007819 */ /* 0x000fe80000011600 */
[----:B------:R-:W-:Y:S11]  /*82f0*/  LOP3.LUT P0, RZ, R0, 0x3, R102, 0x48, !PT ;  /* 0x0000000300ff7812 */ /* 0x000ff60007804866 */
[----:B------:R-:W-:Y:S02]  /*8300*/  @!UPT UIADD3 URZ, UPT, UPT, URZ, URZ, URZ ;  /* 0x000000fffffff290 */ /* 0x000fe4000fffe0ff */
[----:B------:R-:W-:Y:S05]  /*8310*/  @!P0 BRA `(.L_x_131) ;  /* 0x0000000000408947 */ /* 0x000fea0003800000 */
[----:B------:R-:W2:Y:S01]  /*8320*/  LDCU.64 UR8, c[0x4][0x78] ;  /* 0x01000f00ff0877ac */ /* 0x000ea20008000a00 */
[----:B------:R-:W-:Y:S01]  /*8330*/  MOV R3, 0x0 ;  /* 0x0000000000037802 */ /* 0x000fe20000000f00 */
[----:B-1----:R-:W-:Y:S02]  /*8340*/  HFMA2 R12, -RZ, RZ, 0, 5.9604644775390625e-08 ;  /* 0x00000001ff0c7431 */ /* 0x002fe400000001ff */
[----:B------:R-:W-:Y:S02]  /*8350*/  IMAD.MOV.U32 R8, RZ, RZ, 0x192 ;  /* 0x00000192ff087424 */ /* 0x000fe400078e00ff */
[----:B------:R-:W-:Y:S01]  /*8360*/  IMAD.MOV.U32 R13, RZ, RZ, RZ ;  /* 0x000000ffff0d7224 */ /* 0x000fe200078e00ff */
[----:B------:R-:W1:Y:S01]  /*8370*/  LDCU.64 UR6, c[0x4][0x80] ;  /* 0x01001000ff0677ac */ /* 0x000e620008000a00 */
[----:B------:R-:W3:Y:S01]  /*8380*/  LDC.64 R2, c[0x4][R3] ;  /* 0x0100000003027b82 */ /* 0x000ee20000000a00 */
[----:B------:R-:W4:Y:S01]  /*8390*/  LDCU.64 UR4, c[0x4][0x18] ;  /* 0x01000300ff0477ac */ /* 0x000f220008000a00 */
[----:B--2---:R-:W-:Y:S01]  /*83a0*/  MOV R5, UR9 ;  /* 0x0000000900057c02 */ /* 0x004fe20008000f00 */
[----:B------:R-:W-:Y:S01]  /*83b0*/  IMAD.U32 R4, RZ, RZ, UR8 ;  /* 0x00000008ff047e24 */ /* 0x000fe2000f8e00ff */
[----:B-1----:R-:W-:Y:S01]  /*83c0*/  MOV R7, UR7 ;  /* 0x0000000700077c02 */ /* 0x002fe20008000f00 */
[----:B------:R-:W-:Y:S01]  /*83d0*/  IMAD.U32 R6, RZ, RZ, UR6 ;  /* 0x00000006ff067e24 */ /* 0x000fe2000f8e00ff */
[----:B----4-:R-:W-:Y:S01]  /*83e0*/  MOV R11, UR5 ;  /* 0x00000005000b7c02 */ /* 0x010fe20008000f00 */
[----:B------:R-:W-:Y:S02]  /*83f0*/  IMAD.U32 R10, RZ, RZ, UR4 ;  /* 0x00000004ff0a7e24 */ /* 0x000fe4000f8e00ff */
[----:B------:R-:W-:Y:S07]  /*8400*/  LEPC R20, `(.L_x_131) ;  /* 0x000000001014794e */ /* 0x000fee0000000000 */
[----:B---3--:R-:W-:Y:S05]  /*8410*/  CALL.ABS.NOINC R2 ;  /* 0x0000000002007343 */ /* 0x008fea0003c00000 */
.L_x_131:
        /* <DEDUP_REMOVED lines=147> */
[----:B------:R-:W-:Y:S02]  /*8d50*/  UIADD3 UR12, UP0, UPT, UR52, 0x680, URZ ;  /* 0x00000680340c7890 */ /* 0x000fe4000ff1e0ff */
[----:B------:R-:W-:Y:S02]  /*8d60*/  UIADD3 UR5, UPT, UPT, UR41, 0x40, URZ ;  /* 0x0000004029057890 */ /* 0x000fe4000fffe0ff */
[----:B------:R-:W-:Y:S01]  /*8d70*/  MOV R108, UR4 ;  /* 0x00000004006c7c02 */ /* 0x000fe20008000f00 */
[----:B------:R-:W-:Y:S01]  /*8d80*/  UIADD3.X UR13, UPT, UPT, URZ, UR53, URZ, UP0, !UPT ;  /* 0x00000035ff0d7290 */ /* 0x000fe200087fe4ff */
[----:B------:R-:W-:Y:S02]  /*8d90*/  UMOV UR6, UR42 ;  /* 0x0000002a00067c82 */ /* 0x000fe40008000000 */
[----:B------:R-:W-:Y:S01]  /*8da0*/  R2UR UR4, R108 ;  /* 0x000000006c0472ca */ /* 0x000fe200000e0000 */
[----:B------:R-:W-:Y:S01]  /*8db0*/  UMOV UR7, UR36 ;  /* 0x0000002400077c82 */ /* 0x000fe20008000000 */
[----:B------:R-:W-:Y:S02]  /*8dc0*/  UIADD3 UR9, UPT, UPT, UR41, 0xc0, URZ ;  /* 0x000000c029097890 */ /* 0x000fe4000fffe0ff */
[----:B------:R-:W-:Y:S01]  /*8dd0*/  UIADD3 UR8, UPT, UPT, UR49, 0x4a00, URZ ;  /* 0x00004a0031087890 */ /* 0x000fe2000fffe0ff */
[----:B------:R-:W-:Y:S01]  /*8de0*/  UMOV UR10, UR42 ;  /* 0x0000002a000a7c82 */ /* 0x000fe20008000000 */
[----:B------:R-:W-:Y:S07]  /*8df0*/  UMOV UR11, UR36 ;  /* 0x00000024000b7c82 */ /* 0x000fee0008000000 */
[----:B------:R2:W-:Y:S01]  /*8e00*/  UTMASTG.3D [UR4], [UR12] ;  /* 0x000000040c0073b5 */ /* 0x0005e20008010000 */
[----:B------:R2:W-:Y:S01]  /*8e10*/  UTMASTG.3D [UR8], [UR12] ;  /* 0x000000080c0073b5 */ /* 0x0005e20008010000 */
[----:B------:R0:W-:Y:S01]  /*8e20*/  UTMACMDFLUSH ;  /* 0x00000000000079b7 */ /* 0x0001e20000000000 */
[----:B--2---:R-:W-:Y:S04]  /*8e30*/  DEPBAR.LE SB0, 0x1 ;  /* 0x000080400000791a */ /* 0x004fe80000000000 */
.L_x_133:
[----:B------:R-:W-:Y:S05]  /*8e40*/  BSYNC.RECONVERGENT B0 ;  /* 0x0000000000007941 */ /* 0x000fea0003800200 */
.L_x_132:
        /* <DEDUP_REMOVED lines=15> */
.L_x_137:
[----:B------:R-:W-:Y:S05]  /*8f40*/  BSYNC B0 ;  /* 0x0000000000007941 */ /* 0x000fea0003800000 */
.L_x_136:
        /* <DEDUP_REMOVED lines=19> */
.L_x_135:
[----:B------:R-:W-:Y:S05]  /*9080*/  BSYNC B1 ;  /* 0x0000000000017941 */ /* 0x000fea0003800000 */
.L_x_134:
        /* <DEDUP_REMOVED lines=21> */
.L_x_139:
[----:B------:R-:W-:Y:S01]  /*91e0*/  ISETP.NE.AND P0, PT, R109, RZ, PT ;  /* 0x000000ff6d00720c */ /* 0x000fe20003f05270 */
[----:B------:R-:W-:Y:S05]  /*91f0*/  WARPSYNC.ALL ;  /* 0x0000000000007948 */ /* 0x000fea0003800000 */
[----:B------:R-:W-:Y:S01]  /*9200*/  R2UR UR4, R48 ;  /* 0x00000000300472ca */ /* 0x000fe200000e0000 */
[----:B------:R-:W-:Y:S01]  /*9210*/  BSSY.RECONVERGENT B0, `(.L_x_140) ;  /* 0x000009f000007945 */ /* 0x000fe20003800200 */
[-C--:B------:R-:W-:Y:S02]  /*9220*/  F2FP.F16.E4M3.UNPACK_B R4, R81.reuse ;  /* 0x00000051ff04723e */ /* 0x080fe400020006ff */
[-C--:B------:R-:W-:Y:S02]  /*9230*/  F2FP.F16.E4M3.UNPACK_B R2, R80.reuse ;  /* 0x00000050ff02723e */ /* 0x080fe400020006ff */
[----:B------:R-:W-:Y:S01]  /*9240*/  F2FP.F16.E4M3.UNPACK_B R80, R80.H1 ;  /* 0x00000050ff50723e */ /* 0x000fe200030006ff */
[--C-:B------:R-:W-:Y:S01]  /*9250*/  HADD2.F32 R50, -RZ, R4.reuse.H0_H0 ;  /* 0x20000004ff327230 */ /* 0x100fe20000004100 */
[----:B------:R-:W-:Y:S01]  /*9260*/  F2FP.F16.E4M3.UNPACK_B R81, R81.H1 ;  /* 0x00000051ff51723e */ /* 0x000fe200030006ff */
[----:B------:R-:W-:Y:S01]  /*9270*/  HADD2.F32 R51, -RZ, R4.H1_H1 ;  /* 0x30000004ff337230 */ /* 0x000fe20000004100 */
[-C--:B------:R-:W-:Y:S01]  /*9280*/  F2FP.F16.E4M3.UNPACK_B R55, R82.reuse ;  /* 0x00000052ff37723e */ /* 0x080fe200020006ff */
[--C-:B------:R-:W-:Y:S01]  /*9290*/  HADD2.F32 R0, -RZ, R2.reuse.H0_H0 ;  /* 0x20000002ff007230 */ /* 0x100fe20000004100 */
[----:B------:R-:W-:Y:S01]  /*92a0*/  F2FP.F16.E4M3.UNPACK_B R82, R82.H1 ;  /* 0x00000052ff52723e */ /* 0x000fe200030006ff */
[----:B-1----:R-:W1:Y:S01]  /*92b0*/  LDTM.x32 R4, tmem[UR4+0x60] ;  /* 0x00006004000479ee */ /* 0x002e6200082c0000 */
[----:B------:R-:W-:Y:S01]  /*92c0*/  NOP ;  /* 0x0000000000007918 */ /* 0x000fe20000000000 */
[----:B------:R-:W-:Y:S01]  /*92d0*/  IADD3 R111, PT, PT, R111, 0xd0, RZ ;  /* 0x000000d06f6f7810 */ /* 0x000fe20007ffe0ff */
[----:B------:R-:W-:Y:S01]  /*92e0*/  HADD2.F32 R2, -RZ, R2.H1_H1 ;  /* 0x30000002ff027230 */ /* 0x000fe20000004100 */
[----:B------:R-:W-:Y:S01]  /*92f0*/  F2FP.F16.E4M3.UNPACK_B R59, R83 ;  /* 0x00000053ff3b723e */ /* 0x000fe200020006ff */
[--C-:B------:R-:W-:Y:S01]  /*9300*/  HADD2.F32 R54, -RZ, R55.reuse.H0_H0 ;  /* 0x20000037ff367230 */ /* 0x100fe20000004100 */
[----:B------:R-:W-:Y:S01]  /*9310*/  LOP3.LUT R111, R111, 0xfefffff8, RZ, 0xc0, !PT ;  /* 0xfefffff86f6f7812 */ /* 0x000fe200078ec0ff */
[----:B------:R-:W-:Y:S01]  /*9320*/  HADD2.F32 R55, -RZ, R55.H1_H1 ;  /* 0x30000037ff377230 */ /* 0x000fe20000004100 */
[----:B------:R-:W-:Y:S01]  /*9330*/  F2FP.F16.E4M3.UNPACK_B R63, R84 ;  /* 0x00000054ff3f723e */ /* 0x000fe200020006ff */
[--C-:B------:R-:W-:Y:S01]  /*9340*/  HADD2.F32 R58, -RZ, R59.reuse.H0_H0 ;  /* 0x2000003bff3a7230 */ /* 0x100fe20000004100 */
[----:B-1----:R1:W-:Y:S01]  /*9350*/  SYNCS.ARRIVE.TRANS64.RED.A1T0 RZ, [R111+URZ], RZ ;  /* 0x000000ff6fff79a7 */ /* 0x0023e200081004ff */
[----:B------:R-:W-:Y:S01]  /*9360*/  HADD2.F32 R59, -RZ, R59.H1_H1 ;  /* 0x3000003bff3b7230 */ /* 0x000fe20000004100 */
[----:B------:R-:W-:Y:S01]  /*9370*/  F2FP.F16.E4M3.UNPACK_B R67, R85 ;  /* 0x00000055ff43723e */ /* 0x000fe200020006ff */
[--C-:B------:R-:W-:Y:S01]  /*9380*/  HADD2.F32 R62, -RZ, R63.reuse.H0_H0 ;  /* 0x2000003fff3e7230 */ /* 0x100fe20000004100 */
[----:B------:R-:W-:Y:S01]  /*9390*/  F2FP.F16.E4M3.UNPACK_B R71, R86 ;  /* 0x00000056ff47723e */ /* 0x000fe200020006ff */
[----:B------:R-:W-:Y:S01]  /*93a0*/  HADD2.F32 R63, -RZ, R63.H1_H1 ;  /* 0x3000003fff3f7230 */ /* 0x000fe20000004100 */
[----:B------:R-:W-:Y:S01]  /*93b0*/  F2FP.F16.E4M3.UNPACK_B R75, R87 ;  /* 0x00000057ff4b723e */ /* 0x000fe200020006ff */
[--C-:B------:R-:W-:Y:S01]  /*93c0*/  HADD2.F32 R66, -RZ, R67.reuse.H0_H0 ;  /* 0x20000043ff427230 */ /* 0x100fe20000004100 */
[----:B------:R-:W-:Y:S01]  /*93d0*/  F2FP.F16.E4M3.UNPACK_B R83, R83.H1 ;  /* 0x00000053ff53723e */ /* 0x000fe200030006ff */
[----:B------:R-:W-:Y:S01]  /*93e0*/  HADD2.F32 R67, -RZ, R67.H1_H1 ;  /* 0x30000043ff437230 */ /* 0x000fe20000004100 */
[----:B------:R-:W-:Y:S01]  /*93f0*/  F2FP.F16.E4M3.UNPACK_B R84, R84.H1 ;  /* 0x00000054ff54723e */ /* 0x000fe200030006ff */
[--C-:B------:R-:W-:Y:S01]  /*9400*/  HADD2.F32 R70, -RZ, R71.reuse.H0_H0 ;  /* 0x20000047ff467230 */ /* 0x100fe20000004100 */
[----:B------:R-:W-:Y:S01]  /*9410*/  F2FP.F16.E4M3.UNPACK_B R85, R85.H1 ;  /* 0x00000055ff55723e */ /* 0x000fe200030006ff */
[----:B------:R-:W-:Y:S02]  /*9420*/  HADD2.F32 R71, -RZ, R71.H1_H1 ;  /* 0x30000047ff477230 */ /* 0x000fe40000004100 */
[C---:B------:R-:W-:Y:S01]  /*9430*/  FMUL R4, R47.reuse, R4 ;  /* 0x000000042f047220 */ /* 0x040fe20000400000 */
[C---:B------:R-:W-:Y:S01]  /*9440*/  FMUL R5, R47.reuse, R5 ;  /* 0x000000052f057220 */ /* 0x040fe20000400000 */
[--C-:B------:R-:W-:Y:S02]  /*9450*/  HADD2.F32 R3, -RZ, R80.reuse.H0_H0 ;  /* 0x20000050ff037230 */ /* 0x100fe40000004100 */
[----:B------:R-:W-:Y:S01]  /*9460*/  FMUL R8, R47, R8 ;  /* 0x000000082f087220 */ /* 0x000fe20000400000 */
[C---:B------:R-:W-:Y:S01]  /*9470*/  FFMA R4, R49.reuse, R0, R4 ;  /* 0x0000000031047223 */ /* 0x040fe20000000004 */
        /* <DEDUP_REMOVED lines=12> */
[--C-:B------:R-:W-:Y:S02]  /*9540*/  HADD2.F32 R74, -RZ, R75.reuse.H0_H0 ;  /* 0x2000004bff4a7230 */ /* 0x100fe40000004100 */
[C---:B------:R-:W-:Y:S01]  /*9550*/  FMUL R28, R47.reuse, R32 ;  /* 0x000000202f1c7220 */ /* 0x040fe20000400000 */
[----:B------:R-:W-:Y:S02]  /*9560*/  HADD2.F32 R75, -RZ, R75.H1_H1 ;  /* 0x3000004bff4b7230 */ /* 0x000fe40000004100 */
[C---:B------:R-:W-:Y:S01]  /*9570*/  FMUL R29, R47.reuse, R33 ;  /* 0x000000212f1d7220 */ /* 0x040fe20000400000 */
[----:B------:R-:W-:Y:S02]  /*9580*/  HADD2.F32 R48, -RZ, R80.H1_H1 ;  /* 0x30000050ff307230 */ /* 0x000fe40000004100 */
[C---:B------:R-:W-:Y:S01]  /*9590*/  FMUL R6, R47.reuse, R6 ;  /* 0x000000062f067220 */ /* 0x040fe20000400000 */
[C---:B------:R-:W-:Y:S01]  /*95a0*/  FMUL R7, R47.reuse, R7 ;  /* 0x000000072f077220 */ /* 0x040fe20000400000 */
[--C-:B------:R-:W-:Y:S02]  /*95b0*/  HADD2.F32 R52, -RZ, R81.reuse.H0_H0 ;  /* 0x20000051ff347230 */ /* 0x100fe40000004100 */
[----:B------:R-:W-:Y:S01]  /*95c0*/  FMUL R10, R47, R10 ;  /* 0x0000000a2f0a7220 */ /* 0x000fe20000400000 */
[C---:B------:R-:W-:Y:S01]  /*95d0*/  FFMA R6, R49.reuse, R3, R6 ;  /* 0x0000000331067223 */ /* 0x040fe20000000006 */
[----:B------:R-:W-:Y:S02]  /*95e0*/  HADD2.F32 R53, -RZ, R81.H1_H1 ;  /* 0x30000051ff357230 */ /* 0x000fe40000004100 */
[C---:B------:R-:W-:Y:S01]  /*95f0*/  FFMA R7, R49.reuse, R48, R7 ;  /* 0x0000003031077223 */ /* 0x040fe20000000007 */
[C---:B------:R-:W-:Y:S01]  /*9600*/  FFMA R8, R49.reuse, R50, R8 ;  /* 0x0000003231087223 */ /* 0x040fe20000000008 */
[C---:B------:R-:W-:Y:S01]  /*9610*/  FFMA R9, R49.reuse, R51, R9 ;  /* 0x0000003331097223 */ /* 0x040fe20000000009 */
[----:B------:R-:W-:Y:S01]  /*9620*/  FFMA R10, R49, R52, R10 ;  /* 0x00000034310a7223 */ /* 0x000fe2000000000a */
[----:B------:R-:W-:Y:S01]  /*9630*/  FMUL R11, R47, R11 ;  /* 0x0000000b2f0b7220 */ /* 0x000fe20000400000 */
[----:B------:R-:W-:Y:S01]  /*9640*/  F2FP.F16.E4M3.UNPACK_B R86, R86.H1 ;  /* 0x00000056ff56723e */ /* 0x000fe200030006ff */
[--C-:B------:R-:W-:Y:S01]  /*9650*/  HADD2.F32 R56, -RZ, R82.reuse.H0_H0 ;  /* 0x20000052ff387230 */ /* 0x100fe20000004100 */
[----:B------:R-:W-:Y:S01]  /*9660*/  F2FP.SATFINITE.E4M3.F32.PACK_AB_MERGE_C R6, R7, R6, RZ ;  /* 0x000000060706723e */ /* 0x000fe200048070ff */
[C---:B------:R-:W-:Y:S01]  /*9670*/  FFMA R11, R49.reuse, R53, R11 ;  /* 0x00000035310b7223 */ /* 0x040fe2000000000b */
[C---:B------:R-:W-:Y:S01]  /*9680*/  FFMA R12, R49.reuse, R54, R12 ;  /* 0x00000036310c7223 */ /* 0x040fe2000000000c */
[----:B------:R-:W-:Y:S01]  /*9690*/  FFMA R13, R49, R55, R13 ;  /* 0x00000037310d7223 */ /* 0x000fe2000000000d */
[----:B------:R-:W-:Y:S01]  /*96a0*/  F2FP.SATFINITE.E4M3.F32.PACK_AB_MERGE_C R4, R5, R4, R6 ;  /* 0x000000040504723e */ /* 0x000fe20004807006 */
[----:B------:R-:W-:Y:S01]  /*96b0*/  HADD2.F32 R57, -RZ, R82.H1_H1 ;  /* 0x30000052ff397230 */ /* 0x000fe20000004100 */
[----:B------:R-:W-:Y:S01]  /*96c0*/  F2FP.SATFINITE.E4M3.F32.PACK_AB_MERGE_C R10, R11, R10, RZ ;  /* 0x0000000a0b0a723e */ /* 0x000fe200048070ff */
[C---:B------:R-:W-:Y:S01]  /*96d0*/  FMUL R14, R47.reuse, R14 ;  /* 0x0000000e2f0e7220 */ /* 0x040fe20000400000 */
[----:B------:R-:W-:Y:S01]  /*96e0*/  FMUL R15, R47, R15 ;  /* 0x0000000f2f0f7220 */ /* 0x000fe20000400000 */
[--C-:B------:R-:W-:Y:S01]  /*96f0*/  HADD2.F32 R60, -RZ, R83.reuse.H0_H0 ;  /* 0x20000053ff3c7230 */ /* 0x100fe20000004100 */
[----:B------:R-:W-:Y:S01]  /*9700*/  F2FP.SATFINITE.E4M3.F32.PACK_AB_MERGE_C R5, R9, R8, R10 ;  /* 0x000000080905723e */ /* 0x000fe2000480700a */
[C---:B------:R-:W-:Y:S01]  /*9710*/  FFMA R14, R49.reuse, R56, R14 ;  /* 0x00000038310e7223 */ /* 0x040fe2000000000e */
[C---:B------:R-:W-:Y:S01]  /*9720*/  FFMA R15, R49.reuse, R57, R15 ;  /* 0x00000039310f7223 */ /* 0x040fe2000000000f */
[C---:B------:R-:W-:Y:S01]  /*9730*/  FFMA R16, R49.reuse, R58, R16 ;  /* 0x0000003a31107223 */ /* 0x040fe20000000010 */
[----:B------:R-:W-:Y:S01]  /*9740*/  FFMA R17, R49, R59, R17 ;  /* 0x0000003b31117223 */ /* 0x000fe20000000011 */
[----:B------:R-:W-:Y:S02]  /*9750*/  HADD2.F32 R61, -RZ, R83.H1_H1 ;  /* 0x30000053ff3d7230 */ /* 0x000fe40000004100 */
[C---:B------:R-:W-:Y:S01]  /*9760*/  FMUL R18, R47.reuse, R18 ;  /* 0x000000122f127220 */ /* 0x040fe20000400000 */
[C---:B------:R-:W-:Y:S01]  /*9770*/  FMUL R19, R47.reuse, R19 ;  /* 0x000000132f137220 */ /* 0x040fe20000400000 */
[--C-:B------:R-:W-:Y:S02]  /*9780*/  HADD2.F32 R64, -RZ, R84.reuse.H0_H0 ;  /* 0x20000054ff407230 */ /* 0x100fe40000004100 */
[----:B------:R-:W-:Y:S01]  /*9790*/  FMUL R22, R47, R22 ;  /* 0x000000162f167220 */ /* 0x000fe20000400000 */
[C---:B------:R-:W-:Y:S01]  /*97a0*/  FFMA R18, R49.reuse, R60, R18 ;  /* 0x0000003c31127223 */ /* 0x040fe20000000012 */
[----:B------:R-:W-:Y:S02]  /*97b0*/  HADD2.F32 R65, -RZ, R84.H1_H1 ;  /* 0x30000054ff417230 */ /* 0x000fe40000004100 */
[----:B------:R-:W-:Y:S01]  /*97c0*/  FFMA R19, R49, R61, R19 ;  /* 0x0000003d31137223 */ /* 0x000fe20000000013 */
[----:B------:R-:W-:Y:S01]  /*97d0*/  FMUL R23, R47, R23 ;  /* 0x000000172f177220 */ /* 0x000fe20000400000 */
[C---:B------:R-:W-:Y:S01]  /*97e0*/  FFMA R20, R49.reuse, R62, R20 ;  /* 0x0000003e31147223 */ /* 0x040fe20000000014 */
[C---:B------:R-:W-:Y:S01]  /*97f0*/  FFMA R21, R49.reuse, R63, R21 ;  /* 0x0000003f31157223 */ /* 0x040fe20000000015 */
[--C-:B------:R-:W-:Y:S02]  /*9800*/  HADD2.F32 R68, -RZ, R85.reuse.H0_H0 ;  /* 0x20000055ff447230 */ /* 0x100fe40000004100 */
[----:B------:R-:W-:Y:S01]  /*9810*/  FFMA R22, R49, R64, R22 ;  /* 0x0000004031167223 */ /* 0x000fe20000000016 */
[----:B------:R-:W-:Y:S02]  /*9820*/  HADD2.F32 R69, -RZ, R85.H1_H1 ;  /* 0x30000055ff457230 */ /* 0x000fe40000004100 */
[----:B------:R-:W-:Y:S01]  /*9830*/  FMUL R3, R47, R26 ;  /* 0x0000001a2f037220 */ /* 0x000fe20000400000 */
[----:B------:R-:W-:Y:S01]  /*9840*/  FFMA R23, R49, R65, R23 ;  /* 0x0000004131177223 */ /* 0x000fe20000000017 */
[----:B------:R-:W-:Y:S01]  /*9850*/  FMUL R27, R47, R27 ;  /* 0x0000001b2f1b7220 */ /* 0x000fe20000400000 */
[C---:B------:R-:W-:Y:S01]  /*9860*/  FFMA R0, R49.reuse, R66, R0 ;  /* 0x0000004231007223 */ /* 0x040fe20000000000 */
[----:B------:R-:W-:Y:S01]  /*9870*/  F2FP.F16.E4M3.UNPACK_B R87, R87.H1 ;  /* 0x00000057ff57723e */ /* 0x000fe200030006ff */
        /* <DEDUP_REMOVED lines=15> */
[----:B------:R-:W-:Y:S01]  /*9970*/  F2FP.SATFINITE.E4M3.F32.PACK_AB_MERGE_C R14, R15, R14, RZ ;  /* 0x0000000e0f0e723e */ /* 0x000fe200048070ff */
[----:B------:R-:W-:Y:S01]  /*9980*/  FFMA R28, R49, R74, R28 ;  /* 0x0000004a311c7223 */ /* 0x000fe2000000001c */
[----:B------:R-:W-:Y:S01]  /*9990*/  F2FP.SATFINITE.E4M3.F32.PACK_AB_MERGE_C R7, R19, R18, RZ ;  /* 0x000000121307723e */ /* 0x000fe200048070ff */
[C---:B------:R-:W-:Y:S01]  /*99a0*/  FFMA R29, R49.reuse, R75, R29 ;  /* 0x0000004b311d7223 */ /* 0x040fe2000000001d */
[----:B------:R-:W-:Y:S01]  /*99b0*/  FFMA R30, R49, R76, R30 ;  /* 0x0000004c311e7223 */ /* 0x000fe2000000001e */
[----:B------:R-:W-:Y:S01]  /*99c0*/  F2FP.SATFINITE.E4M3.F32.PACK_AB_MERGE_C R22, R23, R22, RZ ;  /* 0x000000161716723e */ /* 0x000fe200048070ff */
[----:B------:R-:W-:Y:S01]  /*99d0*/  FFMA R35, R49, R77, R35 ;  /* 0x0000004d31237223 */ /* 0x000fe20000000023 */
[----:B------:R-:W-:Y:S02]  /*99e0*/  F2FP.SATFINITE.E4M3.F32.PACK_AB_MERGE_C R6, R13, R12, R14 ;  /* 0x0000000c0d06723e */ /* 0x000fe4000480700e */
[----:B------:R-:W-:Y:S02]  /*99f0*/  F2FP.SATFINITE.E4M3.F32.PACK_AB_MERGE_C R7, R17, R16, R7 ;  /* 0x000000101107723e */ /* 0x000fe40004807007 */
[----:B------:R-:W-:Y:S02]  /*9a00*/  F2FP.SATFINITE.E4M3.F32.PACK_AB_MERGE_C R20, R21, R20, R22 ;  /* 0x000000141514723e */ /* 0x000fe40004807016 */
[----:B------:R-:W-:Y:S01]  /*9a10*/  F2FP.SATFINITE.E4M3.F32.PACK_AB_MERGE_C R3, R27, R3, RZ ;  /* 0x000000031b03723e */ /* 0x000fe200048070ff */
[----:B------:R1:W-:Y:S01]  /*9a20*/  STS.128 [R100+UR49+0x5200], R4 ;  /* 0x0052000464007988 */ /* 0x0003e20008000c31 */
[----:B------:R-:W-:Y:S02]  /*9a30*/  F2FP.SATFINITE.E4M3.F32.PACK_AB_MERGE_C R22, R31, R26, RZ ;  /* 0x0000001a1f16723e */ /* 0x000fe400048070ff */
[----:B------:R-:W-:Y:S02]  /*9a40*/  F2FP.SATFINITE.E4M3.F32.PACK_AB_MERGE_C R23, R35, R30, RZ ;  /* 0x0000001e2317723e */ /* 0x000fe400048070ff */
[----:B------:R-:W-:Y:S02]  /*9a50*/  F2FP.SATFINITE.E4M3.F32.PACK_AB_MERGE_C R21, R2, R0, R3 ;  /* 0x000000000215723e */ /* 0x000fe40004807003 */
[----:B------:R-:W-:Y:S02]  /*9a60*/  F2FP.SATFINITE.E4M3.F32.PACK_AB_MERGE_C R22, R25, R24, R22 ;  /* 0x000000181916723e */ /* 0x000fe40004807016 */
[----:B------:R-:W-:Y:S02]  /*9a70*/  F2FP.SATFINITE.E4M3.F32.PACK_AB_MERGE_C R23, R29, R28, R23 ;  /* 0x0000001c1d17723e */ /* 0x000fe40004807017 */
[----:B------:R-:W-:Y:S03]  /*9a80*/  IADD3 R45, PT, PT, R45, 0x1, RZ ;  /* 0x000000012d2d7810 */ /* 0x000fe60007ffe0ff */
        /* <DEDUP_REMOVED lines=23> */
.L_x_141:
[----:B------:R-:W-:Y:S05]  /*9c00*/  BSYNC.RECONVERGENT B0 ;  /* 0x0000000000007941 */ /* 0x000fea0003800200 */
.L_x_140:
[----:B------:R-:W-:Y:S01]  /*9c10*/  BAR.SYNC.DEFER_BLOCKING 0x1, 0x80 ;  /* 0x0042000000007b1d */ /* 0x000fe20000010000 */
[----:B------:R-:W-:Y:S01]  /*9c20*/  ISETP.NE.AND P2, PT, R110, RZ, PT ;  /* 0x000000ff6e00720c */ /* 0x000fe20003f45270 */
[----:B------:R-:W-:Y:S01]  /*9c30*/  IMAD.IADD R15, R43, 0x1, R94 ;  /* 0x000000012b0f7824 */ /* 0x000fe200078e025e */
[----:B------:R-:W-:Y:S01]  /*9c40*/  ISETP.NE.AND P0, PT, R112, 0x2, PT ;  /* 0x000000027000780c */ /* 0x000fe20003f05270 */
[----:B------:R-:W-:Y:S01]  /*9c50*/  IMAD.IADD R14, R44, 0x1, R95 ;  /* 0x000000012c0e7824 */ /* 0x000fe200078e025f */
[----:B------:R-:W-:Y:S02]  /*9c60*/  ISETP.NE.AND P1, PT, R45, 0x4, PT ;  /* 0x000000042d00780c */ /* 0x000fe40003f25270 */
[----:B------:R-:W-:Y:S02]  /*9c70*/  SEL R2, RZ, 0x1, P0 ;  /* 0x00000001ff027807 */ /* 0x000fe40000000000 */
[----:B------:R-:W-:Y:S02]  /*9c80*/  SEL R0, RZ, 0x1, P1 ;  /* 0x00000001ff007807 */ /* 0x000fe40000800000 */
[----:B------:R-:W-:Y:S02]  /*9c90*/  LOP3.LUT R106, R106, R2, RZ, 0x3c, !PT ;  /* 0x000000026a6a7212 */ /* 0x000fe400078e3cff */
[----:B------:R-:W-:Y:S02]  /*9ca0*/  LOP3.LUT R107, R107, R0, RZ, 0x3c, !PT ;  /* 0x000000006b6b7212 */ /* 0x000fe400078e3cff */
[----:B------:R-:W-:Y:S02]  /*9cb0*/  @P2 R2UR UR36, R103 ;  /* 0x00000000672422ca */ /* 0x000fe400000e0000 */
[----:B------:R-:W-:Y:S02]  /*9cc0*/  SEL R112, R112, RZ, P0 ;  /* 0x000000ff70707207 */ /* 0x000fe40000000000 */
[----:B------:R-:W-:Y:S01]  /*9cd0*/  SEL R45, R45, RZ, P1 ;  /* 0x000000ff2d2d7207 */ /* 0x000fe20000800000 */
[----:B------:R-:W-:Y:S10]  /*9ce0*/  @P2 BRA `(.L_x_142) ;  /* 0xffffffb800fc2947 */ /* 0x000ff4000383ffff */
[----:B------:R-:W-:Y:S05]  /*9cf0*/  EXIT ;  /* 0x000000000000794d */ /* 0x000fea0003800000 */
.L_x_24:
[----:B--2---:R2:W4:Y:S02]  /*9d00*/  SYNCS.PHASECHK.TRANS64.TRYWAIT P0, [R2+URZ+0x100], R3 ;  /* 0x00010003020075a7 */ /* 0x00452400080011ff */
[----:B----4-:R-:W-:Y:S05]  /*9d10*/  @!P0 NANOSLEEP.SYNCS 0x989680 ;  /* 0x009896800000895d */ /* 0x010fea0003900000 */
[----:B------:R-:W4:Y:S02]  /*9d20*/  @!P0 SYNCS.PHASECHK.TRANS64 P0, [R2+URZ+0x100], R3 ;  /* 0x00010003020085a7 */ /* 0x000f2400080010ff */
[----:B----4-:R-:W-:Y:S05]  /*9d30*/  @!P0 BRA `(.L_x_24) ;  /* 0xfffffffc00f08947 */ /* 0x010fea000383ffff */
[----:B------:R-:W-:Y:S05]  /*9d40*/  BRA `(.L_x_143) ;  /* 0xffffff7800b07947 */ /* 0x000fea000383ffff */
.L_x_27:
[----:B------:R-:W-:-:S07]  /*9d50*/  MOV R2, UR33 ;  /* 0x0000002100027c02 */ /* 0x000fce0008000f00 */
.L_x_144:
[----:B-1----:R1:W2:Y:S02]  /*9d60*/  SYNCS.PHASECHK.TRANS64.TRYWAIT P0, [R2+URZ+0x20], R4 ;  /* 0x00002004020075a7 */ /* 0x0022a400080011ff */
[----:B--2---:R-:W-:Y:S05]  /*9d70*/  @!P0 NANOSLEEP.SYNCS 0x989680 ;  /* 0x009896800000895d */ /* 0x004fea0003900000 */
[----:B------:R-:W2:Y:S02]  /*9d80*/  @!P0 SYNCS.PHASECHK.TRANS64 P0, [R2+URZ+0x20], R4 ;  /* 0x00002004020085a7 */ /* 0x000ea400080010ff */
[----:B--2---:R-:W-:Y:S05]  /*9d90*/  @!P0 BRA `(.L_x_144) ;  /* 0xfffffffc00f08947 */ /* 0x004fea000383ffff */
[----:B------:R-:W-:Y:S05]  /*9da0*/  BRA `(.L_x_26) ;  /* 0xffffff7c00187947 */ /* 0x000fea000383ffff */
.L_x_34:
[----:B-1----:R-:W-:-:S07]  /*9db0*/  MOV R2, UR33 ;  /* 0x0000002100027c02 */ /* 0x002fce0008000f00 */
.L_x_145:
[----:B-1----:R1:W2:Y:S02]  /*9dc0*/  SYNCS.PHASECHK.TRANS64.TRYWAIT P0, [R2+URZ+0x20], R4 ;  /* 0x00002004020075a7 */ /* 0x0022a400080011ff */
[----:B--2---:R-:W-:Y:S05]  /*9dd0*/  @!P0 NANOSLEEP.SYNCS 0x989680 ;  /* 0x009896800000895d */ /* 0x004fea0003900000 */
[----:B------:R-:W2:Y:S02]  /*9de0*/  @!P0 SYNCS.PHASECHK.TRANS64 P0, [R2+URZ+0x20], R4 ;  /* 0x00002004020085a7 */ /* 0x000ea400080010ff */
[----:B--2---:R-:W-:Y:S05]  /*9df0*/  @!P0 BRA `(.L_x_145) ;  /* 0xfffffffc00f08947 */ /* 0x004fea000383ffff */
[----:B------:R-:W-:Y:S05]  /*9e00*/  BRA `(.L_x_33) ;  /* 0xffffff8000047947 */ /* 0x000fea000383ffff */
.L_x_39:
[----:B-1----:R1:W2:Y:S02]  /*9e10*/  SYNCS.PHASECHK.TRANS64.TRYWAIT P0, [R2+URZ+0x90], R3 ;  /* 0x00009003020075a7 */ /* 0x0022a400080011ff */
[----:B--2---:R-:W-:Y:S05]  /*9e20*/  @!P0 NANOSLEEP.SYNCS 0x989680 ;  /* 0x009896800000895d */ /* 0x004fea0003900000 */
[----:B------:R-:W2:Y:S02]  /*9e30*/  @!P0 SYNCS.PHASECHK.TRANS64 P0, [R2+URZ+0x90], R3 ;  /* 0x00009003020085a7 */ /* 0x000ea400080010ff */
[----:B--2---:R-:W-:Y:S05]  /*9e40*/  @!P0 BRA `(.L_x_39) ;  /* 0xfffffffc00f08947 */ /* 0x004fea000383ffff */
[----:B------:R-:W-:Y:S05]  /*9e50*/  BRA `(.L_x_146) ;  /* 0xffffff8000d07947 */ /* 0x000fea000383ffff */
.L_x_43:
[----:B---3--:R-:W-:-:S07]  /*9e60*/  MOV R0, UR4 ;  /* 0x0000000400007c02 */ /* 0x008fce0008000f00 */
.L_x_147:
[----:B-1----:R1:W2:Y:S02]  /*9e70*/  SYNCS.PHASECHK.TRANS64.TRYWAIT P0, [R0+URZ], R2 ;  /* 0x00000002000075a7 */ /* 0x0022a400080011ff */
[----:B--2---:R-:W-:Y:S05]  /*9e80*/  @!P0 NANOSLEEP.SYNCS 0x989680 ;  /* 0x009896800000895d */ /* 0x004fea0003900000 */
[----:B------:R-:W2:Y:S02]  /*9e90*/  @!P0 SYNCS.PHASECHK.TRANS64 P0, [R0+URZ], R2 ;  /* 0x00000002000085a7 */ /* 0x000ea400080010ff */
[----:B--2---:R-:W-:Y:S05]  /*9ea0*/  @!P0 BRA `(.L_x_147) ;  /* 0xfffffffc00f08947 */ /* 0x004fea000383ffff */
[----:B------:R-:W-:Y:S05]  /*9eb0*/  BRA `(.L_x_148) ;  /* 0xffffff8800407947 */ /* 0x000fea000383ffff */
.L_x_44:
[----:B---3--:R-:W-:-:S07]  /*9ec0*/  MOV R0, UR4 ;  /* 0x0000000400007c02 */ /* 0x008fce0008000f00 */
.L_x_149:
[----:B-1----:R1:W2:Y:S02]  /*9ed0*/  SYNCS.PHASECHK.TRANS64.TRYWAIT P0, [R0+URZ], R3 ;  /* 0x00000003000075a7 */ /* 0x0022a400080011ff */
[----:B--2---:R-:W-:Y:S05]  /*9ee0*/  @!P0 NANOSLEEP.SYNCS 0x989680 ;  /* 0x009896800000895d */ /* 0x004fea0003900000 */
[----:B------:R-:W2:Y:S02]  /*9ef0*/  @!P0 SYNCS.PHASECHK.TRANS64 P0, [R0+URZ], R3 ;  /* 0x00000003000085a7 */ /* 0x000ea400080010ff */
[----:B--2---:R-:W-:Y:S05]  /*9f00*/  @!P0 BRA `(.L_x_149) ;  /* 0xfffffffc00f08947 */ /* 0x004fea000383ffff */
[----:B------:R-:W-:Y:S05]  /*9f10*/  BRA `(.L_x_150) ;  /* 0xffffff88004c7947 */ /* 0x000fea000383ffff */
.L_x_45:
[----:B---3--:R-:W-:-:S07]  /*9f20*/  MOV R0, UR4 ;  /* 0x0000000400007c02 */ /* 0x008fce0008000f00 */
.L_x_151:
[----:B-1----:R1:W2:Y:S02]  /*9f30*/  SYNCS.PHASECHK.TRANS64.TRYWAIT P0, [R0+URZ], R3 ;  /* 0x00000003000075a7 */ /* 0x0022a400080011ff */
[----:B--2---:R-:W-:Y:S05]  /*9f40*/  @!P0 NANOSLEEP.SYNCS 0x989680 ;  /* 0x009896800000895d */ /* 0x004fea0003900000 */
[----:B------:R-:W2:Y:S02]  /*9f50*/  @!P0 SYNCS.PHASECHK.TRANS64 P0, [R0+URZ], R3 ;  /* 0x00000003000085a7 */ /* 0x000ea400080010ff */
[----:B--2---:R-:W-:Y:S05]  /*9f60*/  @!P0 BRA `(.L_x_151) ;  /* 0xfffffffc00f08947 */ /* 0x004fea000383ffff */
[----:B------:R-:W-:Y:S05]  /*9f70*/  BRA `(.L_x_152) ;  /* 0xffffff8800587947 */ /* 0x000fea000383ffff */
.L_x_48:
[----:B-1----:R1:W2:Y:S02]  /*9f80*/  SYNCS.PHASECHK.TRANS64.TRYWAIT P0, [R0+URZ+0xf0], R4 ;  /* 0x0000f004000075a7 */ /* 0x0022a400080011ff */
[----:B--2---:R-:W-:Y:S05]  /*9f90*/  @!P0 NANOSLEEP.SYNCS 0x989680 ;  /* 0x009896800000895d */ /* 0x004fea0003900000 */
[----:B------:R-:W2:Y:S02]  /*9fa0*/  @!P0 SYNCS.PHASECHK.TRANS64 P0, [R0+URZ+0xf0], R4 ;  /* 0x0000f004000085a7 */ /* 0x000ea400080010ff */
[----:B--2---:R-:W-:Y:S05]  /*9fb0*/  @!P0 BRA `(.L_x_48) ;  /* 0xfffffffc00f08947 */ /* 0x004fea000383ffff */
[----:B------:R-:W-:Y:S05]  /*9fc0*/  BRA `(.L_x_153) ;  /* 0xffffff8800b87947 */ /* 0x000fea000383ffff */
.L_x_49:
[----:B------:R-:W-:-:S07]  /*9fd0*/  MOV R0, UR5 ;  /* 0x0000000500007c02 */ /* 0x000fce0008000f00 */
.L_x_154:
[----:B-1----:R1:W2:Y:S02]  /*9fe0*/  SYNCS.PHASECHK.TRANS64.TRYWAIT P0, [R0+URZ+0xa0], R5 ;  /* 0x0000a005000075a7 */ /* 0x0022a400080011ff */
[----:B--2---:R-:W-:Y:S05]  /*9ff0*/  @!P0 NANOSLEEP.SYNCS 0x989680 ;  /* 0x009896800000895d */ /* 0x004fea0003900000 */
[----:B------:R-:W2:Y:S02]  /*a000*/  @!P0 SYNCS.PHASECHK.TRANS64 P0, [R0+URZ+0xa0], R5 ;  /* 0x0000a005000085a7 */ /* 0x000ea400080010ff */
[----:B--2---:R-:W-:Y:S05]  /*a010*/  @!P0 BRA `(.L_x_154) ;  /* 0xfffffffc00f08947 */ /* 0x004fea000383ffff */
[----:B------:R-:W-:Y:S05]  /*a020*/  BRA `(.L_x_155) ;  /* 0xffffff8800c87947 */ /* 0x000fea000383ffff */
.L_x_50:
[----:B-1----:R1:W2:Y:S02]  /*a030*/  SYNCS.PHASECHK.TRANS64.TRYWAIT P1, [R0+URZ+0x90], R4 ;  /* 0x00009004000075a7 */ /* 0x0022a400080211ff */
[----:B--2---:R-:W-:Y:S05]  /*a040*/  @!P1 NANOSLEEP.SYNCS 0x989680 ;  /* 0x009896800000995d */ /* 0x004fea0003900000 */
[----:B------:R-:W2:Y:S02]  /*a050*/  @!P1 SYNCS.PHASECHK.TRANS64 P1, [R0+URZ+0x90], R4 ;  /* 0x00009004000095a7 */ /* 0x000ea400080210ff */
[----:B--2---:R-:W-:Y:S05]  /*a060*/  @!P1 BRA `(.L_x_50) ;  /* 0xfffffffc00f09947 */ /* 0x004fea000383ffff */
[----:B------:R-:W-:Y:S05]  /*a070*/  BRA `(.L_x_156) ;  /* 0xffffff8800f87947 */ /* 0x000fea000383ffff */
.L_x_53:
[----:B------:R-:W-:-:S07]  /*a080*/  MOV R0, UR5 ;  /* 0x0000000500007c02 */ /* 0x000fce0008000f00 */
.L_x_157:
[----:B-1----:R1:W2:Y:S02]  /*a090*/  SYNCS.PHASECHK.TRANS64.TRYWAIT P0, [R0+URZ+0xa0], R2 ;  /* 0x0000a002000075a7 */ /* 0x0022a400080011ff */
[----:B--2---:R-:W-:Y:S05]  /*a0a0*/  @!P0 NANOSLEEP.SYNCS 0x989680 ;  /* 0x009896800000895d */ /* 0x004fea0003900000 */
[----:B------:R-:W2:Y:S02]  /*a0b0*/  @!P0 SYNCS.PHASECHK.TRANS64 P0, [R0+URZ+0xa0], R2 ;  /* 0x0000a002000085a7 */ /* 0x000ea400080010ff */
[----:B--2---:R-:W-:Y:S05]  /*a0c0*/  @!P0 BRA `(.L_x_157) ;  /* 0xfffffffc00f08947 */ /* 0x004fea000383ffff */
[----:B------:R-:W-:Y:S05]  /*a0d0*/  BRA `(.L_x_52) ;  /* 0xffffff8c004c7947 */ /* 0x000fea000383ffff */
.L_x_62:
[----:B-1----:R-:W-:-:S04]  /*a0e0*/  MOV R4, UR6 ;  /* 0x0000000600047c02 */ /* 0x002fc80008000f00 */
[----:B------:R1:W2:Y:S03]  /*a0f0*/  SYNCS.PHASECHK.TRANS64.TRYWAIT P0, [R4+URZ+0x8], R5 ;  /* 0x00000805040075a7 */ /* 0x0002a600080011ff */
[----:B--2---:R-:W-:Y:S05]  /*a100*/  @!P0 NANOSLEEP.SYNCS 0x989680 ;  /* 0x009896800000895d */ /* 0x004fea0003900000 */
[----:B------:R-:W2:Y:S02]  /*a110*/  @!P0 SYNCS.PHASECHK.TRANS64 P0, [R4+URZ+0x8], R5 ;  /* 0x00000805040085a7 */ /* 0x000ea400080010ff */
[----:B--2---:R-:W-:Y:S05]  /*a120*/  @!P0 BRA `(.L_x_62) ;  /* 0xfffffffc00ec8947 */ /* 0x004fea000383ffff */
[----:B------:R-:W-:Y:S05]  /*a130*/  BRA `(.L_x_61) ;  /* 0xffffff9000007947 */ /* 0x000fea000383ffff */
.L_x_64:
[----:B------:R-:W-:Y:S01]  /*a140*/  BSSY B0, `(.L_x_158) ;  /* 0x0000006000007945 */ /* 0x000fe20003800000 */
[----:B------:R-:W-:-:S07]  /*a150*/  MOV R15, 0xffffffff ;  /* 0xffffffff000f7802 */ /* 0x000fce0000000f00 */
[----:B-1---5:R-:W-:Y:S05]  /*a160*/  WARPSYNC.COLLECTIVE R15, `(.L_x_159) ;  /* 0x000000000f0c7348 */ /* 0x022fea0003c00000 */
[----:B------:R-:W-:Y:S02]  /*a170*/  ELECT P6, UR79, PT ;  /* 0x00000000004f782f */ /* 0x000fe400038c0000 */
[----:B------:R-:W-:Y:S01]  /*a180*/  MOV R14, UR79 ;  /* 0x0000004f000e7c02 */ /* 0x000fe20008000f00 */
[----:B-1---5:R-:W-:Y:S10]  /*a190*/  ENDCOLLECTIVE ;  /* 0x000000000000791b */ /* 0x022ff40003800000 */
.L_x_159:
[----:B------:R-:W-:Y:S05]  /*a1a0*/  BSYNC B0 ;  /* 0x0000000000007941 */ /* 0x000fea0003800000 */
.L_x_158:
[----:B------:R-:W-:Y:S05]  /*a1b0*/  BRA `(.L_x_160) ;  /* 0xffffff9000307947 */ /* 0x000fea000383ffff */
.L_x_66:
[----:B-1----:R-:W-:-:S04]  /*a1c0*/  MOV R2, UR6 ;  /* 0x0000000600027c02 */ /* 0x002fc80008000f00 */
[----:B------:R1:W2:Y:S03]  /*a1d0*/  SYNCS.PHASECHK.TRANS64.TRYWAIT P0, [R2+URZ+0x8], R3 ;  /* 0x00000803020075a7 */ /* 0x0002a600080011ff */
[----:B--2---:R-:W-:Y:S05]  /*a1e0*/  @!P0 NANOSLEEP.SYNCS 0x989680 ;  /* 0x009896800000895d */ /* 0x004fea0003900000 */
[----:B------:R-:W2:Y:S02]  /*a1f0*/  @!P0 SYNCS.PHASECHK.TRANS64 P0, [R2+URZ+0x8], R3 ;  /* 0x00000803020085a7 */ /* 0x000ea400080010ff */
[----:B--2---:R-:W-:Y:S05]  /*a200*/  @!P0 BRA `(.L_x_66) ;  /* 0xfffffffc00ec8947 */ /* 0x004fea000383ffff */
[----:B------:R-:W-:Y:S05]  /*a210*/  BRA `(.L_x_65) ;  /* 0xffffff9000347947 */ /* 0x000fea000383ffff */
.L_x_67:
[----:B-1----:R1:W2:Y:S02]  /*a220*/  SYNCS.PHASECHK.TRANS64.TRYWAIT P0, [R0+URZ+0x90], R4 ;  /* 0x00009004000075a7 */ /* 0x0022a400080011ff */
[----:B--2---:R-:W-:Y:S05]  /*a230*/  @!P0 NANOSLEEP.SYNCS 0x989680 ;  /* 0x009896800000895d */ /* 0x004fea0003900000 */
[----:B------:R-:W2:Y:S02]  /*a240*/  @!P0 SYNCS.PHASECHK.TRANS64 P0, [R0+URZ+0x90], R4 ;  /* 0x00009004000085a7 */ /* 0x000ea400080010ff */
[----:B--2---:R-:W-:Y:S05]  /*a250*/  @!P0 BRA `(.L_x_67) ;  /* 0xfffffffc00f08947 */ /* 0x004fea000383ffff */
[----:B------:R-:W-:Y:S05]  /*a260*/  BRA `(.L_x_161) ;  /* 0xffffff9400407947 */ /* 0x000fea000383ffff */
.L_x_69:
[----:B------:R-:W-:-:S07]  /*a270*/  MOV R0, UR8 ;  /* 0x0000000800007c02 */ /* 0x000fce0008000f00 */
.L_x_162:
[----:B-1----:R1:W2:Y:S02]  /*a280*/  SYNCS.PHASECHK.TRANS64.TRYWAIT P0, [R0+URZ+0xd0], R4 ;  /* 0x0000d004000075a7 */ /* 0x0022a400080011ff */
[----:B--2---:R-:W-:Y:S05]  /*a290*/  @!P0 NANOSLEEP.SYNCS 0x989680 ;  /* 0x009896800000895d */ /* 0x004fea0003900000 */
[----:B------:R-:W2:Y:S02]  /*a2a0*/  @!P0 SYNCS.PHASECHK.TRANS64 P0, [R0+URZ+0xd0], R4 ;  /* 0x0000d004000085a7 */ /* 0x000ea400080010ff */
[----:B--2---:R-:W-:Y:S05]  /*a2b0*/  @!P0 BRA `(.L_x_162) ;  /* 0xfffffffc00f08947 */ /* 0x004fea000383ffff */
[----:B------:R-:W-:Y:S05]  /*a2c0*/  BRA `(.L_x_163) ;  /* 0xffffff94008c7947 */ /* 0x000fea000383ffff */
.L_x_72:
[----:B------:R-:W-:Y:S07]  /*a2d0*/  MOV R0, UR14 ;  /* 0x0000000e00007c02 */ /* 0x000fee0008000f00 */
.L_x_164:
[----:B-1----:R1:W2:Y:S02]  /*a2e0*/  SYNCS.PHASECHK.TRANS64.TRYWAIT P0, [R0+URZ], R4 ;  /* 0x00000004000075a7 */ /* 0x0022a400080011ff */
[----:B--2---:R-:W-:Y:S05]  /*a2f0*/  @!P0 NANOSLEEP.SYNCS 0x989680 ;  /* 0x009896800000895d */ /* 0x004fea0003900000 */
[----:B------:R-:W2:Y:S02]  /*a300*/  @!P0 SYNCS.PHASECHK.TRANS64 P0, [R0+URZ], R4 ;  /* 0x00000004000085a7 */ /* 0x000ea400080010ff */
[----:B--2---:R-:W-:Y:S05]  /*a310*/  @!P0 BRA `(.L_x_164) ;  /* 0xfffffffc00f08947 */ /* 0x004fea000383ffff */
[----:B------:R-:W-:Y:S05]  /*a320*/  BRA `(.L_x_71) ;  /* 0xffffff9400a07947 */ /* 0x000fea000383ffff */
.L_x_76:
[----:B-1----:R-:W-:-:S07]  /*a330*/  MOV R0, UR8 ;  /* 0x0000000800007c02 */ /* 0x002fce0008000f00 */
.L_x_165:
[----:B-1----:R1:W2:Y:S02]  /*a340*/  SYNCS.PHASECHK.TRANS64.TRYWAIT P0, [R0+URZ], R2 ;  /* 0x00000002000075a7 */ /* 0x0022a400080011ff */
[----:B--2---:R-:W-:Y:S05]  /*a350*/  @!P0 NANOSLEEP.SYNCS 0x989680 ;  /* 0x009896800000895d */ /* 0x004fea0003900000 */
[----:B------:R-:W2:Y:S02]  /*a360*/  @!P0 SYNCS.PHASECHK.TRANS64 P0, [R0+URZ], R2 ;  /* 0x00000002000085a7 */ /* 0x000ea400080010ff */
[----:B--2---:R-:W-:Y:S05]  /*a370*/  @!P0 BRA `(.L_x_165) ;  /* 0xfffffffc00f08947 */ /* 0x004fea000383ffff */
[----:B------:R-:W-:Y:S05]  /*a380*/  BRA `(.L_x_166) ;  /* 0xffffff9800e47947 */ /* 0x000fea000383ffff */
.L_x_77:
[----:B------:R-:W-:-:S07]  /*a390*/  MOV R0, UR8 ;  /* 0x0000000800007c02 */ /* 0x000fce0008000f00 */
.L_x_167:
[----:B-1----:R1:W2:Y:S02]  /*a3a0*/  SYNCS.PHASECHK.TRANS64.TRYWAIT P0, [R0+URZ], R3 ;  /* 0x00000003000075a7 */ /* 0x0022a400080011ff */
[----:B--2---:R-:W-:Y:S05]  /*a3b0*/  @!P0 NANOSLEEP.SYNCS 0x989680 ;  /* 0x009896800000895d */ /* 0x004fea0003900000 */
[----:B------:R-:W2:Y:S02]  /*a3c0*/  @!P0 SYNCS.PHASECHK.TRANS64 P0, [R0+URZ], R3 ;  /* 0x00000003000085a7 */ /* 0x000ea400080010ff */
[----:B--2---:R-:W-:Y:S05]  /*a3d0*/  @!P0 BRA `(.L_x_167) ;  /* 0xfffffffc00f08947 */ /* 0x004fea000383ffff */
[----:B------:R-:W-:Y:S05]  /*a3e0*/  BRA `(.L_x_168) ;  /* 0xffffff9800f07947 */ /* 0x000fea000383ffff */
.L_x_78:
[----:B------:R-:W-:-:S07]  /*a3f0*/  MOV R0, UR8 ;  /* 0x0000000800007c02 */ /* 0x000fce0008000f00 */
.L_x_169:
[----:B-1----:R1:W2:Y:S02]  /*a400*/  SYNCS.PHASECHK.TRANS64.TRYWAIT P0, [R0+URZ], R3 ;  /* 0x00000003000075a7 */ /* 0x0022a400080011ff */
[----:B--2---:R-:W-:Y:S05]  /*a410*/  @!P0 NANOSLEEP.SYNCS 0x989680 ;  /* 0x009896800000895d */ /* 0x004fea0003900000 */
[----:B------:R-:W2:Y:S02]  /*a420*/  @!P0 SYNCS.PHASECHK.TRANS64 P0, [R0+URZ], R3 ;  /* 0x00000003000085a7 */ /* 0x000ea400080010ff */
[----:B--2---:R-:W-:Y:S05]  /*a430*/  @!P0 BRA `(.L_x_169) ;  /* 0xfffffffc00f08947 */ /* 0x004fea000383ffff */
[----:B------:R-:W-:Y:S05]  /*a440*/  BRA `(.L_x_170) ;  /* 0xffffff9800fc7947 */ /* 0x000fea000383ffff */
.L_x_81:
[----:B------:R-:W-:-:S07]  /*a450*/  MOV R0, UR7 ;  /* 0x0000000700007c02 */ /* 0x000fce0008000f00 */
.L_x_171:
[----:B-1----:R1:W2:Y:S02]  /*a460*/  SYNCS.PHASECHK.TRANS64.TRYWAIT P1, [R0+URZ+0x110], R2 ;  /* 0x00011002000075a7 */ /* 0x0022a400080211ff */
[----:B--2---:R-:W-:Y:S05]  /*a470*/  @!P1 NANOSLEEP.SYNCS 0x989680 ;  /* 0x009896800000995d */ /* 0x004fea0003900000 */
[----:B------:R-:W2:Y:S02]  /*a480*/  @!P1 SYNCS.PHASECHK.TRANS64 P1, [R0+URZ+0x110], R2 ;  /* 0x00011002000095a7 */ /* 0x000ea400080210ff */
[----:B--2---:R-:W-:Y:S05]  /*a490*/  @!P1 BRA `(.L_x_171) ;  /* 0xfffffffc00f09947 */ /* 0x004fea000383ffff */
[----:B------:R-:W-:Y:S05]  /*a4a0*/  BRA `(.L_x_172) ;  /* 0xffffff9c00487947 */ /* 0x000fea000383ffff */
.L_x_86:
[----:B--2---:R2:W4:Y:S02]  /*a4b0*/  SYNCS.PHASECHK.TRANS64.TRYWAIT P0, [R0+URZ+0x90], R2 ;  /* 0x00009002000075a7 */ /* 0x00452400080011ff */
[----:B----4-:R-:W-:Y:S05]  /*a4c0*/  @!P0 NANOSLEEP.SYNCS 0x989680 ;  /* 0x009896800000895d */ /* 0x010fea0003900000 */
[----:B------:R-:W4:Y:S02]  /*a4d0*/  @!P0 SYNCS.PHASECHK.TRANS64 P0, [R0+URZ+0x90], R2 ;  /* 0x00009002000085a7 */ /* 0x000f2400080010ff */
[----:B----4-:R-:W-:Y:S05]  /*a4e0*/  @!P0 BRA `(.L_x_86) ;  /* 0xfffffffc00f08947 */ /* 0x010fea000383ffff */
[----:B------:R-:W-:Y:S05]  /*a4f0*/  BRA `(.L_x_173) ;  /* 0xffffffa0005c7947 */ /* 0x000fea000383ffff */
.L_x_89:
[----:B------:R-:W-:Y:S07]  /*a500*/  MOV R0, UR7 ;  /* 0x0000000700007c02 */ /* 0x000fee0008000f00 */
.L_x_174:
[----:B--2---:R2:W4:Y:S02]  /*a510*/  SYNCS.PHASECHK.TRANS64.TRYWAIT P0, [R0+URZ+0x88], R2 ;  /* 0x00008802000075a7 */ /* 0x00452400080011ff */
[----:B----4-:R-:W-:Y:S05]  /*a520*/  @!P0 NANOSLEEP.SYNCS 0x989680 ;  /* 0x009896800000895d */ /* 0x010fea0003900000 */
[----:B------:R-:W4:Y:S02]  /*a530*/  @!P0 SYNCS.PHASECHK.TRANS64 P0, [R0+URZ+0x88], R2 ;  /* 0x00008802000085a7 */ /* 0x000f2400080010ff */
[----:B----4-:R-:W-:Y:S05]  /*a540*/  @!P0 BRA `(.L_x_174) ;  /* 0xfffffffc00f08947 */ /* 0x010fea000383ffff */
[----:B------:R-:W-:Y:S05]  /*a550*/  BRA `(.L_x_88) ;  /* 0xffffffa4003c7947 */ /* 0x000fea000383ffff */
.L_x_92:
[----:B------:R-:W-:Y:S07]  /*a560*/  MOV R0, UR7 ;  /* 0x0000000700007c02 */ /* 0x000fee0008000f00 */
.L_x_175:
[----:B-1----:R1:W2:Y:S02]  /*a570*/  SYNCS.PHASECHK.TRANS64.TRYWAIT P0, [R0+URZ+0x60], R14 ;  /* 0x0000600e000075a7 */ /* 0x0022a400080011ff */
[----:B--2---:R-:W-:Y:S05]  /*a580*/  @!P0 NANOSLEEP.SYNCS 0x989680 ;  /* 0x009896800000895d */ /* 0x004fea0003900000 */
[----:B------:R-:W2:Y:S02]  /*a590*/  @!P0 SYNCS.PHASECHK.TRANS64 P0, [R0+URZ+0x60], R14 ;  /* 0x0000600e000085a7 */ /* 0x000ea400080010ff */
[----:B--2---:R-:W-:Y:S05]  /*a5a0*/  @!P0 BRA `(.L_x_175) ;  /* 0xfffffffc00f08947 */ /* 0x004fea000383ffff */
[----:B------:R-:W-:Y:S05]  /*a5b0*/  BRA `(.L_x_176) ;  /* 0xffffffa400b47947 */ /* 0x000fea000383ffff */
.L_x_93:
[----:B------:R-:W-:Y:S07]  /*a5c0*/  MOV R0, UR7 ;  /* 0x0000000700007c02 */ /* 0x000fee0008000f00 */
.L_x_177:
[----:B-1----:R1:W2:Y:S02]  /*a5d0*/  SYNCS.PHASECHK.TRANS64.TRYWAIT P0, [R0+URZ+0x68], R14 ;  /* 0x0000680e000075a7 */ /* 0x0022a400080011ff */
[----:B--2---:R-:W-:Y:S05]  /*a5e0*/  @!P0 NANOSLEEP.SYNCS 0x989680 ;  /* 0x009896800000895d */ /* 0x004fea0003900000 */
[----:B------:R-:W2:Y:S02]  /*a5f0*/  @!P0 SYNCS.PHASECHK.TRANS64 P0, [R0+URZ+0x68], R14 ;  /* 0x0000680e000085a7 */ /* 0x000ea400080010ff */
[----:B--2---:R-:W-:Y:S05]  /*a600*/  @!P0 BRA `(.L_x_177) ;  /* 0xfffffffc00f08947 */ /* 0x004fea000383ffff */
[----:B------:R-:W-:Y:S05]  /*a610*/  BRA `(.L_x_178) ;  /* 0xffffffa8000c7947 */ /* 0x000fea000383ffff */
.L_x_94:
[----:B------:R-:W-:Y:S07]  /*a620*/  MOV R0, UR7 ;  /* 0x0000000700007c02 */ /* 0x000fee0008000f00 */
.L_x_179:
[----:B-1----:R1:W2:Y:S02]  /*a630*/  SYNCS.PHASECHK.TRANS64.TRYWAIT P0, [R0+URZ+0x70], R14 ;  /* 0x0000700e000075a7 */ /* 0x0022a400080011ff */
[----:B--2---:R-:W-:Y:S05]  /*a640*/  @!P0 NANOSLEEP.SYNCS 0x989680 ;  /* 0x009896800000895d */ /* 0x004fea0003900000 */
[----:B------:R-:W2:Y:S02]  /*a650*/  @!P0 SYNCS.PHASECHK.TRANS64 P0, [R0+URZ+0x70], R14 ;  /* 0x0000700e000085a7 */ /* 0x000ea400080010ff */
[----:B--2---:R-:W-:Y:S05]  /*a660*/  @!P0 BRA `(.L_x_179) ;  /* 0xfffffffc00f08947 */ /* 0x004fea000383ffff */
[----:B------:R-:W-:Y:S05]  /*a670*/  BRA `(.L_x_180) ;  /* 0xffffffa800687947 */ /* 0x000fea000383ffff */
.L_x_95:
[----:B------:R-:W-:Y:S07]  /*a680*/  MOV R0, UR7 ;  /* 0x0000000700007c02 */ /* 0x000fee0008000f00 */
.L_x_181:
[----:B-1----:R1:W2:Y:S02]  /*a690*/  SYNCS.PHASECHK.TRANS64.TRYWAIT P0, [R0+URZ+0x78], R14 ;  /* 0x0000780e000075a7 */ /* 0x0022a400080011ff */
[----:B--2---:R-:W-:Y:S05]  /*a6a0*/  @!P0 NANOSLEEP.SYNCS 0x989680 ;  /* 0x009896800000895d */ /* 0x004fea0003900000 */
[----:B------:R-:W2:Y:S02]  /*a6b0*/  @!P0 SYNCS.PHASECHK.TRANS64 P0, [R0+URZ+0x78], R14 ;  /* 0x0000780e000085a7 */ /* 0x000ea400080010ff */
[----:B--2---:R-:W-:Y:S05]  /*a6c0*/  @!P0 BRA `(.L_x_181) ;  /* 0xfffffffc00f08947 */ /* 0x004fea000383ffff */
[----:B------:R-:W-:Y:S05]  /*a6d0*/  BRA `(.L_x_182) ;  /* 0xffffffac00087947 */ /* 0x000fea000383ffff */
.L_x_97:
[----:B------:R-:W-:-:S07]  /*a6e0*/  MOV R0, UR7 ;  /* 0x0000000700007c02 */ /* 0x000fce0008000f00 */
.L_x_183:
[----:B-1----:R1:W4:Y:S02]  /*a6f0*/  SYNCS.PHASECHK.TRANS64.TRYWAIT P0, [R0+URZ+0x60], R2 ;  /* 0x00006002000075a7 */ /* 0x00232400080011ff */
[----:B----4-:R-:W-:Y:S05]  /*a700*/  @!P0 NANOSLEEP.SYNCS 0x989680 ;  /* 0x009896800000895d */ /* 0x010fea0003900000 */
[----:B------:R-:W4:Y:S02]  /*a710*/  @!P0 SYNCS.PHASECHK.TRANS64 P0, [R0+URZ+0x60], R2 ;  /* 0x00006002000085a7 */ /* 0x000f2400080010ff */
[----:B----4-:R-:W-:Y:S05]  /*a720*/  @!P0 BRA `(.L_x_183) ;  /* 0xfffffffc00f08947 */ /* 0x010fea000383ffff */
[----:B------:R-:W-:Y:S05]  /*a730*/  BRA `(.L_x_184) ;  /* 0xffffffac00907947 */ /* 0x000fea000383ffff */
.L_x_98:
[----:B-1----:R-:W-:-:S07]  /*a740*/  MOV R0, UR7 ;  /* 0x0000000700007c02 */ /* 0x002fce0008000f00 */
.L_x_185:
[----:B-1----:R1:W4:Y:S02]  /*a750*/  SYNCS.PHASECHK.TRANS64.TRYWAIT P0, [R0+URZ+0x68], R2 ;  /* 0x00006802000075a7 */ /* 0x00232400080011ff */
[----:B----4-:R-:W-:Y:S05]  /*a760*/  @!P0 NANOSLEEP.SYNCS 0x989680 ;  /* 0x009896800000895d */ /* 0x010fea0003900000 */
[----:B------:R-:W4:Y:S02]  /*a770*/  @!P0 SYNCS.PHASECHK.TRANS64 P0, [R0+URZ+0x68], R2 ;  /* 0x00006802000085a7 */ /* 0x000f2400080010ff */
[----:B----4-:R-:W-:Y:S05]  /*a780*/  @!P0 BRA `(.L_x_185) ;  /* 0xfffffffc00f08947 */ /* 0x010fea000383ffff */
[----:B------:R-:W-:Y:S05]  /*a790*/  BRA `(.L_x_186) ;  /* 0xffffffac00807947 */ /* 0x000fea000383ffff */
.L_x_99:
[----:B-1----:R-:W-:-:S07]  /*a7a0*/  MOV R0, UR7 ;  /* 0x0000000700007c02 */ /* 0x002fce0008000f00 */
.L_x_187:
[----:B-1----:R1:W4:Y:S02]  /*a7b0*/  SYNCS.PHASECHK.TRANS64.TRYWAIT P0, [R0+URZ+0x70], R2 ;  /* 0x00007002000075a7 */ /* 0x00232400080011ff */
[----:B----4-:R-:W-:Y:S05]  /*a7c0*/  @!P0 NANOSLEEP.SYNCS 0x989680 ;  /* 0x009896800000895d */ /* 0x010fea0003900000 */
[----:B------:R-:W4:Y:S02]  /*a7d0*/  @!P0 SYNCS.PHASECHK.TRANS64 P0, [R0+URZ+0x70], R2 ;  /* 0x00007002000085a7 */ /* 0x000f2400080010ff */
[----:B----4-:R-:W-:Y:S05]  /*a7e0*/  @!P0 BRA `(.L_x_187) ;  /* 0xfffffffc00f08947 */ /* 0x010fea000383ffff */
[----:B------:R-:W-:Y:S05]  /*a7f0*/  BRA `(.L_x_188) ;  /* 0xffffffac00707947 */ /* 0x000fea000383ffff */
.L_x_101:
[----:B--2---:R2:W3:Y:S02]  /*a800*/  SYNCS.PHASECHK.TRANS64.TRYWAIT P0, [R0+URZ+0x90], R2 ;  /* 0x00009002000075a7 */ /* 0x0044e400080011ff */
[----:B---3--:R-:W-:Y:S05]  /*a810*/  @!P0 NANOSLEEP.SYNCS 0x989680 ;  /* 0x009896800000895d */ /* 0x008fea0003900000 */
[----:B------:R-:W3:Y:S02]  /*a820*/  @!P0 SYNCS.PHASECHK.TRANS64 P0, [R0+URZ+0x90], R2 ;  /* 0x00009002000085a7 */ /* 0x000ee400080010ff */
[----:B---3--:R-:W-:Y:S05]  /*a830*/  @!P0 BRA `(.L_x_101) ;  /* 0xfffffffc00f08947 */ /* 0x008fea000383ffff */
[----:B------:R-:W-:Y:S05]  /*a840*/  BRA `(.L_x_189) ;  /* 0xffffffb000387947 */ /* 0x000fea000383ffff */
.L_x_112:
[----:B-1----:R1:W2:Y:S02]  /*a850*/  SYNCS.PHASECHK.TRANS64.TRYWAIT P1, [R3+URZ+0x40], R0 ;  /* 0x00004000030075a7 */ /* 0x0022a400080211ff */
[----:B--2---:R-:W-:Y:S05]  /*a860*/  @!P1 NANOSLEEP.SYNCS 0x989680 ;  /* 0x009896800000995d */ /* 0x004fea0003900000 */
[----:B------:R-:W2:Y:S02]  /*a870*/  @!P1 SYNCS.PHASECHK.TRANS64 P1, [R3+URZ+0x40], R0 ;  /* 0x00004000030095a7 */ /* 0x000ea400080210ff */
[----:B--2---:R-:W-:Y:S05]  /*a880*/  @!P1 BRA `(.L_x_112) ;  /* 0xfffffffc00f09947 */ /* 0x004fea000383ffff */
[----:B------:R-:W-:Y:S05]  /*a890*/  BRA `(.L_x_111) ;  /* 0xffffffbc00507947 */ /* 0x000fea000383ffff */
.L_x_114:
[----:B-1----:R1:W2:Y:S02]  /*a8a0*/  SYNCS.PHASECHK.TRANS64.TRYWAIT P0, [R111+URZ+0xb0], R4 ;  /* 0x0000b0046f0075a7 */ /* 0x0022a400080011ff */
[----:B--2---:R-:W-:Y:S05]  /*a8b0*/  @!P0 NANOSLEEP.SYNCS 0x989680 ;  /* 0x009896800000895d */ /* 0x004fea0003900000 */
[----:B------:R-:W2:Y:S02]  /*a8c0*/  @!P0 SYNCS.PHASECHK.TRANS64 P0, [R111+URZ+0xb0], R4 ;  /* 0x0000b0046f0085a7 */ /* 0x000ea400080010ff */
[----:B--2---:R-:W-:Y:S05]  /*a8d0*/  @!P0 BRA `(.L_x_114) ;  /* 0xfffffffc00f08947 */ /* 0x004fea000383ffff */
[----:B------:R-:W-:Y:S05]  /*a8e0*/  BRA `(.L_x_113) ;  /* 0xffffffbc00a47947 */ /* 0x000fea000383ffff */
.L_x_122:
[----:B--2---:R2:W3:Y:S02]  /*a8f0*/  SYNCS.PHASECHK.TRANS64.TRYWAIT P0, [R0+URZ+0x40], R3 ;  /* 0x00004003000075a7 */ /* 0x0044e400080011ff */
[----:B---3--:R-:W-:Y:S05]  /*a900*/  @!P0 NANOSLEEP.SYNCS 0x989680 ;  /* 0x009896800000895d */ /* 0x008fea0003900000 */
[----:B------:R-:W3:Y:S02]  /*a910*/  @!P0 SYNCS.PHASECHK.TRANS64 P0, [R0+URZ+0x40], R3 ;  /* 0x00004003000085a7 */ /* 0x000ee400080010ff */
[----:B---3--:R-:W-:Y:S05]  /*a920*/  @!P0 BRA `(.L_x_122) ;  /* 0xfffffffc00f08947 */ /* 0x008fea000383ffff */
[----:B------:R-:W-:Y:S05]  /*a930*/  BRA `(.L_x_121) ;  /* 0xffffffc800a87947 */ /* 0x000fea000383ffff */
.L_x_130:
[----:B--2---:R2:W3:Y:S02]  /*a940*/  SYNCS.PHASECHK.TRANS64.TRYWAIT P0, [R0+URZ+0x40], R4 ;  /* 0x00004004000075a7 */ /* 0x0044e400080011ff */
[----:B---3--:R-:W-:Y:S05]  /*a950*/  @!P0 NANOSLEEP.SYNCS 0x989680 ;  /* 0x009896800000895d */ /* 0x008fea0003900000 */
[----:B------:R-:W3:Y:S02]  /*a960*/  @!P0 SYNCS.PHASECHK.TRANS64 P0, [R0+URZ+0x40], R4 ;  /* 0x00004004000085a7 */ /* 0x000ee400080010ff */
[----:B---3--:R-:W-:Y:S05]  /*a970*/  @!P0 BRA `(.L_x_130) ;  /* 0xfffffffc00f08947 */ /* 0x008fea000383ffff */
[----:B------:R-:W-:Y:S05]  /*a980*/  BRA `(.L_x_129) ;  /* 0xffffffd400fc7947 */ /* 0x000fea000383ffff */
.L_x_138:
[----:B--2---:R2:W3:Y:S02]  /*a990*/  SYNCS.PHASECHK.TRANS64.TRYWAIT P0, [R0+URZ+0x40], R4 ;  /* 0x00004004000075a7 */ /* 0x0044e400080011ff */
[----:B---3--:R-:W-:Y:S05]  /*a9a0*/  @!P0 NANOSLEEP.SYNCS 0x989680 ;  /* 0x009896800000895d */ /* 0x008fea0003900000 */
[----:B------:R-:W3:Y:S02]  /*a9b0*/  @!P0 SYNCS.PHASECHK.TRANS64 P0, [R0+URZ+0x40], R4 ;  /* 0x00004004000085a7 */ /* 0x000ee400080010ff */
[----:B---3--:R-:W-:Y:S05]  /*a9c0*/  @!P0 BRA `(.L_x_138) ;  /* 0xfffffffc00f08947 */ /* 0x008fea000383ffff */
[----:B------:R-:W-:Y:S05]  /*a9d0*/  BRA `(.L_x_137) ;  /* 0xffffffe400587947 */ /* 0x000fea000383ffff */
        .weak           $__internal_0_$__cuda_sm10x_tcgen05_guardrail_trap_col_being_dealloced_not_returned_by_alloc
        .type           $__internal_0_$__cuda_sm10x_tcgen05_guardrail_trap_col_being_dealloced_not_returned_by_alloc,@function
        .size           $__internal_0_$__cuda_sm10x_tcgen05_guardrail_trap_col_being_dealloced_not_returned_by_alloc,($__internal_1_$__cuda_sm10x_tcgen05_guardrail_trap_phase_invalid_during_alloc - $__internal_0_$__cuda_sm10x_tcgen05_guardrail_trap_col_being_dealloced_not_returned_by_alloc)
$__internal_0_$__cuda_sm10x_tcgen05_guardrail_trap_col_being_dealloced_not_returned_by_alloc:
[----:B------:R-:W-:Y:S05]  /*a9e0*/  BPT.TRAP 0x1 ;  /* 0x000000040000795c */ /* 0x000fea0000300000 */
[----:B------:R-:W-:-:S04]  /*a9f0*/  HFMA2 R3, -RZ, RZ, 0, 0 ;  /* 0x00000000ff037431 */ /* 0x000fc800000001ff */
[----:B------:R-:W-:Y:S05]  /*aa00*/  RET.REL.NODEC R2 `(_ZN7cutlass13device_kernelINS_4gemm6kernel13GemmUniversalIN4cute5tupleIJiiiiEEENS1_10collective13CollectiveMmaINS1_35MainloopSm100TmaUmmaWarpSpecializedILi4ELi2ELi4ENS5_IJNS4_1CILi2EEENSA_ILi1EEESC_EEEEENS5_IJNSA_ILi128EEENSA_ILi256EEESG_EEENS_12float_e4m3_tENS5_IJlSC_lEEESI_SJ_NS4_8TiledMMAINS4_8MMA_AtomIJNS4_10MMA_TraitsINS4_25SM100_MMA_F8F6F4_2x1SM_SSEJSI_SI_fSF_SG_NS4_17integral_constantINS4_4UMMA5MajorELSQ_0EEESR_NSO_INSP_7ScaleInELSS_0EEEST_EEEEEENS4_6LayoutINS5_IJSC_SC_SC_EEENS5_IJNSA_ILi0EEESY_SY_EEEEENS5_IJNS4_10UnderscoreES11_S11_EEEEENS4_18SM100_TMA_2SM_LOADENS4_14ComposedLayoutINS4_7SwizzleILi3ELi4ELi3EEENS4_18smem_ptr_flag_bitsILi8EEENSW_INS5_IJNSA_ILi8EEESF_EEENS5_IJSF_SC_EEEEEEEvNS4_8identityES14_S1E_vS1F_EENS_8epilogue10collective18CollectiveEpilogueINS1H_23Sm100TmaWarpSpecializedILi4ELi2ELi32ELb0ELb0EEEJNS5_IJNSA_ILi64EEESG_SG_EEENS5_IJNSW_IS1M_SC_EENSW_INS5_IJNSA_ILi32EEESB_EEENS5_IJSC_SF_EEEEEEEESI_SJ_SI_SJ_NS1H_6fusion15FusionCallbacksIS1L_NS1U_17LinearCombinationISI_fSI_fLNS_15FloatRoundStyleE2EEES1N_S1T_JEEENS4_5SM1004TMEM4LOAD26SM100_TMEM_LOAD_32dp32b32xENS4_13SM90_TMA_LOADENS15_INS16_ILi1ELi4ELi3EEES19_NSW_INS5_IJS1A_S1P_EEENS5_IJS1P_SC_EEEEEEENS4_39AutoVectorizingCopyWithAssumedAlignmentILi128EEENS4_14SM90_TMA_STOREES29_S2B_S2B_EEEvvEEEEvNT_6ParamsE) ;  /* 0xffffff54027c7950 */ /* 0x000fea0003c3ffff */
        .weak           $__internal_1_$__cuda_sm10x_tcgen05_guardrail_trap_phase_invalid_during_alloc
        .type           $__internal_1_$__cuda_sm10x_tcgen05_guardrail_trap_phase_invalid_during_alloc,@function
        .size           $__internal_1_$__cuda_sm10x_tcgen05_guardrail_trap_phase_invalid_during_alloc,($__internal_2_$__cuda_sm10x_tcgen05_guardrail_trap_unallocated_columns_being_dealloced - $__internal_1_$__cuda_sm10x_tcgen05_guardrail_trap_phase_invalid_during_alloc)
$__internal_1_$__cuda_sm10x_tcgen05_guardrail_trap_phase_invalid_during_alloc:
[----:B------:R-:W-:Y:S05]  /*aa10*/  BPT.TRAP 0x1 ;  /* 0x000000040000795c */ /* 0x000fea0000300000 */
[----:B------:R-:W-:-:S04]  /*aa20*/  MOV R3, 0x0 ;  /* 0x0000000000037802 */ /* 0x000fc80000000f00 */
[----:B------:R-:W-:Y:S05]  /*aa30*/  RET.REL.NODEC R2 `(_ZN7cutlass13device_kernelINS_4gemm6kernel13GemmUniversalIN4cute5tupleIJiiiiEEENS1_10collective13CollectiveMmaINS1_35MainloopSm100TmaUmmaWarpSpecializedILi4ELi2ELi4ENS5_IJNS4_1CILi2EEENSA_ILi1EEESC_EEEEENS5_IJNSA_ILi128EEENSA_ILi256EEESG_EEENS_12float_e4m3_tENS5_IJlSC_lEEESI_SJ_NS4_8TiledMMAINS4_8MMA_AtomIJNS4_10MMA_TraitsINS4_25SM100_MMA_F8F6F4_2x1SM_SSEJSI_SI_fSF_SG_NS4_17integral_constantINS4_4UMMA5MajorELSQ_0EEESR_NSO_INSP_7ScaleInELSS_0EEEST_EEEEEENS4_6LayoutINS5_IJSC_SC_SC_EEENS5_IJNSA_ILi0EEESY_SY_EEEEENS5_IJNS4_10UnderscoreES11_S11_EEEEENS4_18SM100_TMA_2SM_LOADENS4_14ComposedLayoutINS4_7SwizzleILi3ELi4ELi3EEENS4_18smem_ptr_flag_bitsILi8EEENSW_INS5_IJNSA_ILi8EEESF_EEENS5_IJSF_SC_EEEEEEEvNS4_8identityES14_S1E_vS1F_EENS_8epilogue10collective18CollectiveEpilogueINS1H_23Sm100TmaWarpSpecializedILi4ELi2ELi32ELb0ELb0EEEJNS5_IJNSA_ILi64EEESG_SG_EEENS5_IJNSW_IS1M_SC_EENSW_INS5_IJNSA_ILi32EEESB_EEENS5_IJSC_SF_EEEEEEEESI_SJ_SI_SJ_NS1H_6fusion15FusionCallbacksIS1L_NS1U_17LinearCombinationISI_fSI_fLNS_15FloatRoundStyleE2EEES1N_S1T_JEEENS4_5SM1004TMEM4LOAD26SM100_TMEM_LOAD_32dp32b32xENS4_13SM90_TMA_LOADENS15_INS16_ILi1ELi4ELi3EEES19_NSW_INS5_IJS1A_S1P_EEENS5_IJS1P_SC_EEEEEEENS4_39AutoVectorizingCopyWithAssumedAlignmentILi128EEENS4_14SM90_TMA_STOREES29_S2B_S2B_EEEvvEEEEvNT_6ParamsE) ;  /* 0xffffff5402707950 */ /* 0x000fea0003c3ffff */
        .weak           $__internal_2_$__cuda_sm10x_tcgen05_guardrail_trap_unallocated_columns_being_dealloced
        .type           $__internal_2_$__cuda_sm10x_tcgen05_guardrail_trap_unallocated_columns_being_dealloced,@function
        .size           $__internal_2_$__cuda_sm10x_tcgen05_guardrail_trap_unallocated_columns_being_dealloced,(.L_x_191 - $__internal_2_$__cuda_sm10x_tcgen05_guardrail_trap_unallocated_columns_being_dealloced)
$__internal_2_$__cuda_sm10x_tcgen05_guardrail_trap_unallocated_columns_being_dealloced:
[----:B------:R-:W-:Y:S05]  /*aa40*/  BPT.TRAP 0x1 ;  /* 0x000000040000795c */ /* 0x000fea0000300000 */
[----:B------:R-:W-:-:S04]  /*aa50*/  HFMA2 R3, -RZ, RZ, 0, 0 ;  /* 0x00000000ff037431 */ /* 0x000fc800000001ff */
[----:B------:R-:W-:Y:S05]  /*aa60*/  RET.REL.NODEC R2 `(_ZN7cutlass13device_kernelINS_4gemm6kernel13GemmUniversalIN4cute5tupleIJiiiiEEENS1_10collective13CollectiveMmaINS1_35MainloopSm100TmaUmmaWarpSpecializedILi4ELi2ELi4ENS5_IJNS4_1CILi2EEENSA_ILi1EEESC_EEEEENS5_IJNSA_ILi128EEENSA_ILi256EEESG_EEENS_12float_e4m3_tENS5_IJlSC_lEEESI_SJ_NS4_8TiledMMAINS4_8MMA_AtomIJNS4_10MMA_TraitsINS4_25SM100_MMA_F8F6F4_2x1SM_SSEJSI_SI_fSF_SG_NS4_17integral_constantINS4_4UMMA5MajorELSQ_0EEESR_NSO_INSP_7ScaleInELSS_0EEEST_EEEEEENS4_6LayoutINS5_IJSC_SC_SC_EEENS5_IJNSA_ILi0EEESY_SY_EEEEENS5_IJNS4_10UnderscoreES11_S11_EEEEENS4_18SM100_TMA_2SM_LOADENS4_14ComposedLayoutINS4_7SwizzleILi3ELi4ELi3EEENS4_18smem_ptr_flag_bitsILi8EEENSW_INS5_IJNSA_ILi8EEESF_EEENS5_IJSF_SC_EEEEEEEvNS4_8identityES14_S1E_vS1F_EENS_8epilogue10collective18CollectiveEpilogueINS1H_23Sm100TmaWarpSpecializedILi4ELi2ELi32ELb0ELb0EEEJNS5_IJNSA_ILi64EEESG_SG_EEENS5_IJNSW_IS1M_SC_EENSW_INS5_IJNSA_ILi32EEESB_EEENS5_IJSC_SF_EEEEEEEESI_SJ_SI_SJ_NS1H_6fusion15FusionCallbacksIS1L_NS1U_17LinearCombinationISI_fSI_fLNS_15FloatRoundStyleE2EEES1N_S1T_JEEENS4_5SM1004TMEM4LOAD26SM100_TMEM_LOAD_32dp32b32xENS4_13SM90_TMA_LOADENS15_INS16_ILi1ELi4ELi3EEES19_NSW_INS5_IJS1A_S1P_EEENS5_IJS1P_SC_EEEEEEENS4_39AutoVectorizingCopyWithAssumedAlignmentILi128EEENS4_14SM90_TMA_STOREES29_S2B_S2B_EEEvvEEEEvNT_6ParamsE) ;  /* 0xffffff5402647950 */ /* 0x000fea0003c3ffff */
.L_x_190:
[----:B------:R-:W-:-:S00]  /*aa70*/  BRA `(.L_x_190) ;  /* 0xfffffffc00fc7947 */ /* 0x000fc0000383ffff */
[----:B------:R-:W-:-:S00]  /*aa80*/  NOP ;  /* 0x0000000000007918 */ /* 0x000fc00000000000 */
[----:B------:R-:W-:-:S00]  /*aa90*/  NOP ;  /* 0x0000000000007918 */ /* 0x000fc00000000000 */
[----:B------:R-:W-:-:S00]  /*aaa0*/  NOP ;  /* 0x0000000000007918 */ /* 0x000fc00000000000 */
[----:B------:R-:W-:-:S00]  /*aab0*/  NOP ;  /* 0x0000000000007918 */ /* 0x000fc00000000000 */
[----:B------:R-:W-:-:S00]  /*aac0*/  NOP ;  /* 0x0000000000007918 */ /* 0x000fc00000000000 */
[----:B------:R-:W-:-:S00]  /*aad0*/  NOP ;  /* 0x0000000000007918 */ /* 0x000fc00000000000 */
[----:B------:R-:W-:-:S00]  /*aae0*/  NOP ;  /* 0x0000000000007918 */ /* 0x000fc00000000000 */
[----:B------:R-:W-:-:S00]  /*aaf0*/  NOP ;  /* 0x0000000000007918 */ /* 0x000fc00000000000 */
.L_x_191:


//--------------------- .nv.global.init           --------------------------
	.section	.nv.global.init,"aw",@progbits
.nv.global.init:
	.type		$str$27,@object
	.size		$str$27,($str$28 - $str$27)
$str$27:
        /*0000*/ 	.byte	0x28, 0x61, 0x64, 0x64, 0x72, 0x65, 0x73, 0x73, 0x20, 0x26, 0x20, 0x6d, 0x61, 0x73, 0x6b, 0x29
        /*0010*/ 	.byte	0x20, 0x3d, 0x3d, 0x20, 0x30, 0x00
	.type		$str$28,@object
	.size		$str$28,($str$26 - $str$28)
$str$28:
        /*0016*/ 	.byte	0x2f, 0x74, 0x6d, 0x70, 0x2f, 0x63, 0x75, 0x74, 0x6c, 0x61, 0x73, 0x73, 0x5f, 0x73, 0x77, 0x65
        /*0026*/ 	.byte	0x65, 0x70, 0x5f, 0x73, 0x72, 0x63, 0x2f, 0x69, 0x6e, 0x63, 0x6c, 0x75, 0x64, 0x65, 0x2f, 0x63
        /*0036*/ 	.byte	0x75, 0x74, 0x65, 0x2f, 0x70, 0x6f, 0x69, 0x6e, 0x74, 0x65, 0x72, 0x5f, 0x66, 0x6c, 0x61, 0x67
        /*0046*/ 	.byte	0x67, 0x65, 0x64, 0x2e, 0x68, 0x70, 0x70, 0x00
	.type		$str$26,@object
	.size		$str$26,($str$25 - $str$26)
$str$26:
        /*004e*/ 	.byte	0x2f, 0x74, 0x6d, 0x70, 0x2f, 0x63, 0x75, 0x74, 0x6c, 0x61, 0x73, 0x73, 0x5f, 0x73, 0x77, 0x65
        /*005e*/ 	.byte	0x65, 0x70, 0x5f, 0x73, 0x72, 0x63, 0x2f, 0x69, 0x6e, 0x63, 0x6c, 0x75, 0x64, 0x65, 0x2f, 0x63
        /*006e*/ 	.byte	0x75, 0x74, 0x65, 0x2f, 0x61, 0x74, 0x6f, 0x6d, 0x2f, 0x63, 0x6f, 0x70, 0x79, 0x5f, 0x74, 0x72
        /*007e*/ 	.byte	0x61, 0x69, 0x74, 0x73, 0x5f, 0x73, 0x6d, 0x31, 0x30, 0x30, 0x2e, 0x68, 0x70, 0x70, 0x00
	.type		$str$25,@object
	.size		$str$25,(__unnamed_1 - $str$25)
$str$25:
        /*008d*/ 	.byte	0x28, 0x28, 0x75, 0x69, 0x6e, 0x74, 0x33, 0x32, 0x5f, 0x74, 0x28, 0x74, 0x68, 0x72, 0x65, 0x61
        /*009d*/ 	.byte	0x64, 0x49, 0x64, 0x78, 0x2e, 0x78, 0x29, 0x20, 0x2f, 0x20, 0x33, 0x32, 0x29, 0x20, 0x25, 0x20
        /*00ad*/ 	.byte	0x34, 0x29, 0x20, 0x3d, 0x3d, 0x20, 0x28, 0x28, 0x28, 0x74, 0x6d, 0x65, 0x6d, 0x5f, 0x61, 0x64
        /*00bd*/ 	.byte	0x64, 0x72, 0x20, 0x3e, 0x3e, 0x20, 0x31, 0x36, 0x29, 0x20, 0x2f, 0x20, 0x33, 0x32, 0x29, 0x20
        /*00cd*/ 	.byte	0x25, 0x20, 0x34, 0x29, 0x00
	.type		__unnamed_1,@object
	.size		__unnamed_1,(__unnamed_2 - __unnamed_1)
__unnamed_1:
        /*00d2*/ 	.byte	0x61, 0x75, 0x74, 0x6f, 0x20, 0x63, 0x75, 0x74, 0x65, 0x3a, 0x3a, 0x61, 0x73, 0x5f, 0x70, 0x6f
        /* <DEDUP_REMOVED lines=24> */
        /*0262*/ 	.byte	0x3a, 0x3a, 0x43, 0x3c, 0x34, 0x30, 0x39, 0x36, 0x3e, 0x3e, 0x3e, 0x3e, 0x5d, 0x00
	.type		__unnamed_2,@object
	.size		__unnamed_2,(__unnamed_3 - __unnamed_2)
__unnamed_2:
        /* <DEDUP_REMOVED lines=26> */
	.type		__unnamed_3,@object
	.size		__unnamed_3,(.L_3 - __unnamed_3)
__unnamed_3:
        /* <DEDUP_REMOVED lines=40> */
        /*068e*/ 	.byte	0x74, 0x65, 0x3a, 0x3a, 0x43, 0x3c, 0x30, 0x3e, 0x3e, 0x3e, 0x3e, 0x5d, 0x00
.L_3:


//--------------------- .nv.shared._ZN7cutlass13device_kernelINS_4gemm6kernel13GemmUniversalIN4cute5tupleIJiiiiEEENS1_10collective13CollectiveMmaINS1_35MainloopSm100TmaUmmaWarpSpecializedILi4ELi2ELi4ENS5_IJNS4_1CILi2EEENSA_ILi1EEESC_EEEEENS5_IJNSA_ILi128EEENSA_ILi256EEESG_EEENS_12float_e4m3_tENS5_IJlSC_lEEESI_SJ_NS4_8TiledMMAINS4_8MMA_AtomIJNS4_10MMA_TraitsINS4_25SM100_MMA_F8F6F4_2x1SM_SSEJSI_SI_fSF_SG_NS4_17integral_constantINS4_4UMMA5MajorELSQ_0EEESR_NSO_INSP_7ScaleInELSS_0EEEST_EEEEEENS4_6LayoutINS5_IJSC_SC_SC_EEENS5_IJNSA_ILi0EEESY_SY_EEEEENS5_IJNS4_10UnderscoreES11_S11_EEEEENS4_18SM100_TMA_2SM_LOADENS4_14ComposedLayoutINS4_7SwizzleILi3ELi4ELi3EEENS4_18smem_ptr_flag_bitsILi8EEENSW_INS5_IJNSA_ILi8EEESF_EEENS5_IJSF_SC_EEEEEEEvNS4_8identityES14_S1E_vS1F_EENS_8epilogue10collective18CollectiveEpilogueINS1H_23Sm100TmaWarpSpecializedILi4ELi2ELi32ELb0ELb0EEEJNS5_IJNSA_ILi64EEESG_SG_EEENS5_IJNSW_IS1M_SC_EENSW_INS5_IJNSA_ILi32EEESB_EEENS5_IJSC_SF_EEEEEEEESI_SJ_SI_SJ_NS1H_6fusion15FusionCallbacksIS1L_NS1U_17LinearCombinationISI_fSI_fLNS_15FloatRoundStyleE2EEES1N_S1T_JEEENS4_5SM1004TMEM4LOAD26SM100_TMEM_LOAD_32dp32b32xENS4_13SM90_TMA_LOADENS15_INS16_ILi1ELi4ELi3EEES19_NSW_INS5_IJS1A_S1P_EEENS5_IJS1P_SC_EEEEEEENS4_39AutoVectorizingCopyWithAssumedAlignmentILi128EEENS4_14SM90_TMA_STOREES29_S2B_S2B_EEEvvEEEEvNT_6ParamsE --------------------------
	.section	.nv.shared._ZN7cutlass13device_kernelINS_4gemm6kernel13GemmUniversalIN4cute5tupleIJiiiiEEENS1_10collective13CollectiveMmaINS1_35MainloopSm100TmaUmmaWarpSpecializedILi4ELi2ELi4ENS5_IJNS4_1CILi2EEENSA_ILi1EEESC_EEEEENS5_IJNSA_ILi128EEENSA_ILi256EEESG_EEENS_12float_e4m3_tENS5_IJlSC_lEEESI_SJ_NS4_8TiledMMAINS4_8MMA_AtomIJNS4_10MMA_TraitsINS4_25SM100_MMA_F8F6F4_2x1SM_SSEJSI_SI_fSF_SG_NS4_17integral_constantINS4_4UMMA5MajorELSQ_0EEESR_NSO_INSP_7ScaleInELSS_0EEEST_EEEEEENS4_6LayoutINS5_IJSC_SC_SC_EEENS5_IJNSA_ILi0EEESY_SY_EEEEENS5_IJNS4_10UnderscoreES11_S11_EEEEENS4_18SM100_TMA_2SM_LOADENS4_14ComposedLayoutINS4_7SwizzleILi3ELi4ELi3EEENS4_18smem_ptr_flag_bitsILi8EEENSW_INS5_IJNSA_ILi8EEESF_EEENS5_IJSF_SC_EEEEEEEvNS4_8identityES14_S1E_vS1F_EENS_8epilogue10collective18CollectiveEpilogueINS1H_23Sm100TmaWarpSpecializedILi4ELi2ELi32ELb0ELb0EEEJNS5_IJNSA_ILi64EEESG_SG_EEENS5_IJNSW_IS1M_SC_EENSW_INS5_IJNSA_ILi32EEESB_EEENS5_IJSC_SF_EEEEEEEESI_SJ_SI_SJ_NS1H_6fusion15FusionCallbacksIS1L_NS1U_17LinearCombinationISI_fSI_fLNS_15FloatRoundStyleE2EEES1N_S1T_JEEENS4_5SM1004TMEM4LOAD26SM100_TMEM_LOAD_32dp32b32xENS4_13SM90_TMA_LOADENS15_INS16_ILi1ELi4ELi3EEES19_NSW_INS5_IJS1A_S1P_EEENS5_IJS1P_SC_EEEEEEENS4_39AutoVectorizingCopyWithAssumedAlignmentILi128EEENS4_14SM90_TMA_STOREES29_S2B_S2B_EEEvvEEEEvNT_6ParamsE,"aw",@nobits
	.sectionflags	@""
	.align	16
	.zero		1024


//--------------------- .nv.shared.reserved.0     --------------------------
	.section	.nv.shared.reserved.0,"aw",@nobits
	.weak		__nv_reservedSMEM_offset_0_alias
	.size		__nv_reservedSMEM_offset_0_alias, 0, 64
	.other		__nv_reservedSMEM_offset_0_alias,@"STO_CUDA_RESERVED_SHARED STV_DEFAULT"
__nv_reservedSMEM_offset_0_alias:
	.zero		0
.nv.shared.reserved.0:
	.zero		64
	.weak		__nv_reservedSMEM_tcgen05_partition
	.type		__nv_reservedSMEM_tcgen05_partition,@object
	.size		__nv_reservedSMEM_tcgen05_partition,(.L_0 - __nv_reservedSMEM_tcgen05_partition)
__nv_reservedSMEM_tcgen05_partition:
	.zero		32
.L_0:


//--------------------- .nv.global                --------------------------
	.section	.nv.global,"aw",@nobits
.nv.global:
	.type		_ZN40_INTERNAL_34024146_4_k_cu_01c26b10_302764cute1_E,@object
	.size		_ZN40_INTERNAL_34024146_4_k_cu_01c26b10_302764cute1_E,(_ZN40_INTERNAL_34024146_4_k_cu_01c26b10_302764cuda3std3__45__cpo6cbeginE - _ZN40_INTERNAL_34024146_4_k_cu_01c26b10_302764cute1_E)
_ZN40_INTERNAL_34024146_4_k_cu_01c26b10_302764cute1_E:
	.zero		1
	.type		_ZN40_INTERNAL_34024146_4_k_cu_01c26b10_302764cuda3std3__45__cpo6cbeginE,@object
	.size		_ZN40_INTERNAL_34024146_4_k_cu_01c26b10_302764cuda3std3__45__cpo6cbeginE,(_ZN40_INTERNAL_34024146_4_k_cu_01c26b10_302764cuda3std3__48in_placeE - _ZN40_INTERNAL_34024146_4_k_cu_01c26b10_302764cuda3std3__45__cpo6cbeginE)
_ZN40_INTERNAL_34024146_4_k_cu_01c26b10_302764cuda3std3__45__cpo6cbeginE:
	.zero		1
	.type		_ZN40_INTERNAL_34024146_4_k_cu_01c26b10_302764cuda3std3__48in_placeE,@object
	.size		_ZN40_INTERNAL_34024146_4_k_cu_01c26b10_302764cuda3std3__48in_placeE,(_ZN40_INTERNAL_34024146_4_k_cu_01c26b10_302764cuda3std6ranges3__45__cpo9iter_moveE - _ZN40_INTERNAL_34024146_4_k_cu_01c26b10_302764cuda3std3__48in_placeE)
_ZN40_INTERNAL_34024146_4_k_cu_01c26b10_302764cuda3std3__48in_placeE:
	.zero		1
	.type		_ZN40_INTERNAL_34024146_4_k_cu_01c26b10_302764cuda3std6ranges3__45__cpo9iter_moveE,@object
	.size		_ZN40_INTERNAL_34024146_4_k_cu_01c26b10_302764cuda3std6ranges3__45__cpo9iter_moveE,(_ZN40_INTERNAL_34024146_4_k_cu_01c26b10_302764cuda3std3__45__cpo5beginE - _ZN40_INTERNAL_34024146_4_k_cu_01c26b10_302764cuda3std6ranges3__45__cpo9iter_moveE)
_ZN40_INTERNAL_34024146_4_k_cu_01c26b10_302764cuda3std6ranges3__45__cpo9iter_moveE:
	.zero		1
	.type		_ZN40_INTERNAL_34024146_4_k_cu_01c26b10_302764cuda3std3__45__cpo5beginE,@object
	.size		_ZN40_INTERNAL_34024146_4_k_cu_01c26b10_302764cuda3std3__45__cpo5beginE,(_ZN40_INTERNAL_34024146_4_k_cu_01c26b10_302764cuda3std3__442_GLOBAL__N__34024146_4_k_cu_01c26b10_302766ignoreE - _ZN40_INTERNAL_34024146_4_k_cu_01c26b10_302764cuda3std3__45__cpo5beginE)
_ZN40_INTERNAL_34024146_4_k_cu_01c26b10_302764cuda3std3__45__cpo5beginE:
	.zero		1
	.type		_ZN40_INTERNAL_34024146_4_k_cu_01c26b10_302764cuda3std3__442_GLOBAL__N__34024146_4_k_cu_01c26b10_302766ignoreE,@object
	.size		_ZN40_INTERNAL_34024146_4_k_cu_01c26b10_302764cuda3std3__442_GLOBAL__N__34024146_4_k_cu_01c26b10_302766ignoreE,(_ZN40_INTERNAL_34024146_4_k_cu_01c26b10_302764cute7productE - _ZN40_INTERNAL_34024146_4_k_cu_01c26b10_302764cuda3std3__442_GLOBAL__N__34024146_4_k_cu_01c26b10_302766ignoreE)
_ZN40_INTERNAL_34024146_4_k_cu_01c26b10_302764cuda3std3__442_GLOBAL__N__34024146_4_k_cu_01c26b10_302766ignoreE:
	.zero		1
	.type		_ZN40_INTERNAL_34024146_4_k_cu_01c26b10_302764cute7productE,@object
	.size		_ZN40_INTERNAL_34024146_4_k_cu_01c26b10_302764cute7productE,(_ZN40_INTERNAL_34024146_4_k_cu_01c26b10_302764cuda3std3__45__cpo3endE - _ZN40_INTERNAL_34024146_4_k_cu_01c26b10_302764cute7productE)
_ZN40_INTERNAL_34024146_4_k_cu_01c26b10_302764cute7productE:
	.zero		1
	.type		_ZN40_INTERNAL_34024146_4_k_cu_01c26b10_302764cuda3std3__45__cpo3endE,@object
	.size		_ZN40_INTERNAL_34024146_4_k_cu_01c26b10_302764cuda3std3__45__cpo3endE,(_ZN40_INTERNAL_34024146_4_k_cu_01c26b10_302764cuda3std3__419piecewise_constructE - _ZN40_INTERNAL_34024146_4_k_cu_01c26b10_302764cuda3std3__45__cpo3endE)
_ZN40_INTERNAL_34024146_4_k_cu_01c26b10_302764cuda3std3__45__cpo3endE:
	.zero		1
	.type		_ZN40_INTERNAL_34024146_4_k_cu_01c26b10_302764cuda3std3__419piecewise_constructE,@object
	.size		_ZN40_INTERNAL_34024146_4_k_cu_01c26b10_302764cuda3std3__419piecewise_constructE,(_ZN40_INTERNAL_34024146_4_k_cu_01c26b10_302764cuda3std3__45__cpo4cendE - _ZN40_INTERNAL_34024146_4_k_cu_01c26b10_302764cuda3std3__419piecewise_constructE)
_ZN40_INTERNAL_34024146_4_k_cu_01c26b10_302764cuda3std3__419piecewise_constructE:
	.zero		1
	.type		_ZN40_INTERNAL_34024146_4_k_cu_01c26b10_302764cuda3std3__45__cpo4cendE,@object
	.size		_ZN40_INTERNAL_34024146_4_k_cu_01c26b10_302764cuda3std3__45__cpo4cendE,(_ZN40_INTERNAL_34024146_4_k_cu_01c26b10_302764cuda3std6ranges3__45__cpo4swapE - _ZN40_INTERNAL_34024146_4_k_cu_01c26b10_302764cuda3std3__45__cpo4cendE)
_ZN40_INTERNAL_34024146_4_k_cu_01c26b10_302764cuda3std3__45__cpo4cendE:
	.zero		1
	.type		_ZN40_INTERNAL_34024146_4_k_cu_01c26b10_302764cuda3std6ranges3__45__cpo4swapE,@object
	.size		_ZN40_INTERNAL_34024146_4_k_cu_01c26b10_302764cuda3std6ranges3__45__cpo4swapE,(.L_11 - _ZN40_INTERNAL_34024146_4_k_cu_01c26b10_302764cuda3std6ranges3__45__cpo4swapE)
_ZN40_INTERNAL_34024146_4_k_cu_01c26b10_302764cuda3std6ranges3__45__cpo4swapE:
	.zero		1
.L_11:


//--------------------- .nv.constant0._ZN7cutlass13device_kernelINS_4gemm6kernel13GemmUniversalIN4cute5tupleIJiiiiEEENS1_10collective13CollectiveMmaINS1_35MainloopSm100TmaUmmaWarpSpecializedILi4ELi2ELi4ENS5_IJNS4_1CILi2EEENSA_ILi1EEESC_EEEEENS5_IJNSA_ILi128EEENSA_ILi256EEESG_EEENS_12float_e4m3_tENS5_IJlSC_lEEESI_SJ_NS4_8TiledMMAINS4_8MMA_AtomIJNS4_10MMA_TraitsINS4_25SM100_MMA_F8F6F4_2x1SM_SSEJSI_SI_fSF_SG_NS4_17integral_constantINS4_4UMMA5MajorELSQ_0EEESR_NSO_INSP_7ScaleInELSS_0EEEST_EEEEEENS4_6LayoutINS5_IJSC_SC_SC_EEENS5_IJNSA_ILi0EEESY_SY_EEEEENS5_IJNS4_10UnderscoreES11_S11_EEEEENS4_18SM100_TMA_2SM_LOADENS4_14ComposedLayoutINS4_7SwizzleILi3ELi4ELi3EEENS4_18smem_ptr_flag_bitsILi8EEENSW_INS5_IJNSA_ILi8EEESF_EEENS5_IJSF_SC_EEEEEEEvNS4_8identityES14_S1E_vS1F_EENS_8epilogue10collective18CollectiveEpilogueINS1H_23Sm100TmaWarpSpecializedILi4ELi2ELi32ELb0ELb0EEEJNS5_IJNSA_ILi64EEESG_SG_EEENS5_IJNSW_IS1M_SC_EENSW_INS5_IJNSA_ILi32EEESB_EEENS5_IJSC_SF_EEEEEEEESI_SJ_SI_SJ_NS1H_6fusion15FusionCallbacksIS1L_NS1U_17LinearCombinationISI_fSI_fLNS_15FloatRoundStyleE2EEES1N_S1T_JEEENS4_5SM1004TMEM4LOAD26SM100_TMEM_LOAD_32dp32b32xENS4_13SM90_TMA_LOADENS15_INS16_ILi1ELi4ELi3EEES19_NSW_INS5_IJS1A_S1P_EEENS5_IJS1P_SC_EEEEEEENS4_39AutoVectorizingCopyWithAssumedAlignmentILi128EEENS4_14SM90_TMA_STOREES29_S2B_S2B_EEEvvEEEEvNT_6ParamsE --------------------------
	.section	.nv.constant0._ZN7cutlass13device_kernelINS_4gemm6kernel13GemmUniversalIN4cute5tupleIJiiiiEEENS1_10collective13CollectiveMmaINS1_35MainloopSm100TmaUmmaWarpSpecializedILi4ELi2ELi4ENS5_IJNS4_1CILi2EEENSA_ILi1EEESC_EEEEENS5_IJNSA_ILi128EEENSA_ILi256EEESG_EEENS_12float_e4m3_tENS5_IJlSC_lEEESI_SJ_NS4_8TiledMMAINS4_8MMA_AtomIJNS4_10MMA_TraitsINS4_25SM100_MMA_F8F6F4_2x1SM_SSEJSI_SI_fSF_SG_NS4_17integral_constantINS4_4UMMA5MajorELSQ_0EEESR_NSO_INSP_7ScaleInELSS_0EEEST_EEEEEENS4_6LayoutINS5_IJSC_SC_SC_EEENS5_IJNSA_ILi0EEESY_SY_EEEEENS5_IJNS4_10UnderscoreES11_S11_EEEEENS4_18SM100_TMA_2SM_LOADENS4_14ComposedLayoutINS4_7SwizzleILi3ELi4ELi3EEENS4_18smem_ptr_flag_bitsILi8EEENSW_INS5_IJNSA_ILi8EEESF_EEENS5_IJSF_SC_EEEEEEEvNS4_8identityES14_S1E_vS1F_EENS_8epilogue10collective18CollectiveEpilogueINS1H_23Sm100TmaWarpSpecializedILi4ELi2ELi32ELb0ELb0EEEJNS5_IJNSA_ILi64EEESG_SG_EEENS5_IJNSW_IS1M_SC_EENSW_INS5_IJNSA_ILi32EEESB_EEENS5_IJSC_SF_EEEEEEEESI_SJ_SI_SJ_NS1H_6fusion15FusionCallbacksIS1L_NS1U_17LinearCombinationISI_fSI_fLNS_15FloatRoundStyleE2EEES1N_S1T_JEEENS4_5SM1004TMEM4LOAD26SM100_TMEM_LOAD_32dp32b32xENS4_13SM90_TMA_LOADENS15_INS16_ILi1ELi4ELi3EEES19_NSW_INS5_IJS1A_S1P_EEENS5_IJS1P_SC_EEEEEEENS4_39AutoVectorizingCopyWithAssumedAlignmentILi128EEENS4_14SM90_TMA_STOREES29_S2B_S2B_EEEvvEEEEvNT_6ParamsE,"a",@progbits
	.sectionflags	@""
	.align	4
.nv.constant0._ZN7cutlass13device_kernelINS_4gemm6kernel13GemmUniversalIN4cute5tupleIJiiiiEEENS1_10collective13CollectiveMmaINS1_35MainloopSm100TmaUmmaWarpSpecializedILi4ELi2ELi4ENS5_IJNS4_1CILi2EEENSA_ILi1EEESC_EEEEENS5_IJNSA_ILi128EEENSA_ILi256EEESG_EEENS_12float_e4m3_tENS5_IJlSC_lEEESI_SJ_NS4_8TiledMMAINS4_8MMA_AtomIJNS4_10MMA_TraitsINS4_25SM100_MMA_F8F6F4_2x1SM_SSEJSI_SI_fSF_SG_NS4_17integral_constantINS4_4UMMA5MajorELSQ_0EEESR_NSO_INSP_7ScaleInELSS_0EEEST_EEEEEENS4_6LayoutINS5_IJSC_SC_SC_EEENS5_IJNSA_ILi0EEESY_SY_EEEEENS5_IJNS4_10UnderscoreES11_S11_EEEEENS4_18SM100_TMA_2SM_LOADENS4_14ComposedLayoutINS4_7SwizzleILi3ELi4ELi3EEENS4_18smem_ptr_flag_bitsILi8EEENSW_INS5_IJNSA_ILi8EEESF_EEENS5_IJSF_SC_EEEEEEEvNS4_8identityES14_S1E_vS1F_EENS_8epilogue10collective18CollectiveEpilogueINS1H_23Sm100TmaWarpSpecializedILi4ELi2ELi32ELb0ELb0EEEJNS5_IJNSA_ILi64EEESG_SG_EEENS5_IJNSW_IS1M_SC_EENSW_INS5_IJNSA_ILi32EEESB_EEENS5_IJSC_SF_EEEEEEEESI_SJ_SI_SJ_NS1H_6fusion15FusionCallbacksIS1L_NS1U_17LinearCombinationISI_fSI_fLNS_15FloatRoundStyleE2EEES1N_S1T_JEEENS4_5SM1004TMEM4LOAD26SM100_TMEM_LOAD_32dp32b32xENS4_13SM90_TMA_LOADENS15_INS16_ILi1ELi4ELi3EEES19_NSW_INS5_IJS1A_S1P_EEENS5_IJS1P_SC_EEEEEEENS4_39AutoVectorizingCopyWithAssumedAlignmentILi128EEENS4_14SM90_TMA_STOREES29_S2B_S2B_EEEvvEEEEvNT_6ParamsE:
	.zero		2944


//--------------------- SYMBOLS --------------------------

	.type		.nv.reservedSmem.offset0,@object
	.size		.nv.reservedSmem.offset0,0x4
	.type		.nv.reservedSmem.cap,@object
	.size		.nv.reservedSmem.cap,0x4
	.type		__assertfail,@function
